	.target	sm_100a

	.elftype	@"ET_EXEC"


//--------------------- .note.nv.tkinfo           --------------------------
	.section	.note.nv.tkinfo,"",@"SHT_NOTE"
	.sectionflags	@"SHF_NOTE_NV_TKINFO"
	.tkinfo
        /*0018*/ 	.word	0x00000002
        /*0030*/ 	.string	""
        /*0030*/ 	.string	"ptxas"
        /*0030*/ 	.string	"Cuda compilation tools, release 13.0, V13.0.88"
        /*0030*/ 	.string	"Build cuda_13.0.r13.0/compiler.36424714_0"
        /*0030*/ 	.string	"-arch sm_100a -m 64 "



//--------------------- .note.nv.cuinfo           --------------------------
	.section	.note.nv.cuinfo,"",@"SHT_NOTE"
	.sectionflags	@"SHF_NOTE_NV_CUINFO"
        /*0018*/ 	.short	0x0002
        /*001a*/ 	.short	0x0064
        /*001c*/ 	.short	0x0082
	.zero		2


//--------------------- .nv.info                  --------------------------
	.section	.nv.info,"",@"SHT_CUDA_INFO"
	.align	4


	//----- nvinfo : EIATTR_REGCOUNT
	.align		4
        /*0000*/ 	.byte	0x04, 0x2f
        /*0002*/ 	.short	(.L_19 - .L_18)
	.align		4
.L_18:
        /*0004*/ 	.word	index@(_ZN7cutlass13device_kernelINS_4gemm6kernel13GemmUniversalIN4cute5tupleIJiiiiEEENS1_10collective13CollectiveMmaINS1_35MainloopSm100TmaUmmaWarpSpecializedILi17ELi2ELi4ENS5_IJNS4_1CILi1EEESB_SB_EEEEENS5_IJNSA_ILi64EEENSA_ILi128EEENSA_ILi32EEEEEENS_10bfloat16_tENS5_IJlSB_lEEESI_SJ_NS4_8TiledMMAINS4_8MMA_AtomIJNS4_20SM100_MMA_F16BF16_SSISI_SI_fLi64ELi128ELNS4_4UMMA5MajorE0ELSO_0ELNSN_7ScaleInE0ELSP_0EEEEEENS4_6LayoutISC_NS5_IJNSA_ILi0EEEST_ST_EEEEENS5_IJNS4_10UnderscoreESW_SW_EEEEENS4_13SM90_TMA_LOADENS4_14ComposedLayoutINS4_7SwizzleILi2ELi4ELi3EEENS4_18smem_ptr_flag_bitsILi16EEENSS_INS5_IJNSA_ILi8EEESG_EEENS5_IJSG_SB_EEEEEEEvNS4_8identityESZ_S19_vS1A_EENS_8epilogue10collective18CollectiveEpilogueINS1C_23Sm100TmaWarpSpecializedILi4ELi2ELi16ELb1ELb0EEEJSH_NS5_IJNSS_ISE_SB_EENSS_ISG_SB_EEEEESI_SJ_SI_SJ_NS1C_6fusion15FusionCallbacksIS1G_NS1K_17LinearCombinationISI_fSI_fLNS_15FloatRoundStyleE2EEESH_S1J_JEEENS4_5SM1004TMEM4LOAD26SM100_TMEM_LOAD_16dp256b4xESZ_S19_NS4_17SM75_U32x4_LDSM_NENS4_14SM90_TMA_STOREES19_NS4_17SM90_U32x4_STSM_NENS4_39AutoVectorizingCopyWithAssumedAlignmentILi128EEEEEEvvEEEEvNT_6ParamsE)
        /*0008*/ 	.word	0x0000005b


	//----- nvinfo : EIATTR_FRAME_SIZE
	.align		4
.L_19:
        /*000c*/ 	.byte	0x04, 0x11
        /*000e*/ 	.short	(.L_21 - .L_20)
	.align		4
.L_20:
        /*0010*/ 	.word	index@($__internal_2_$__cuda_sm10x_tcgen05_guardrail_trap_unallocated_columns_being_dealloced)
        /*0014*/ 	.word	0x00000000


	//----- nvinfo : EIATTR_FRAME_SIZE
	.align		4
.L_21:
        /*0018*/ 	.byte	0x04, 0x11
        /*001a*/ 	.short	(.L_23 - .L_22)
	.align		4
.L_22:
        /*001c*/ 	.word	index@($__internal_1_$__cuda_sm10x_tcgen05_guardrail_trap_phase_invalid_during_alloc)
        /*0020*/ 	.word	0x00000000


	//----- nvinfo : EIATTR_FRAME_SIZE
	.align		4
.L_23:
        /*0024*/ 	.byte	0x04, 0x11
        /*0026*/ 	.short	(.L_25 - .L_24)
	.align		4
.L_24:
        /*0028*/ 	.word	index@($__internal_0_$__cuda_sm10x_tcgen05_guardrail_trap_col_being_dealloced_not_returned_by_alloc)
        /*002c*/ 	.word	0x00000000


	//----- nvinfo : EIATTR_FRAME_SIZE
	.align		4
.L_25:
        /*0030*/ 	.byte	0x04, 0x11
        /*0032*/ 	.short	(.L_27 - .L_26)
	.align		4
.L_26:
        /*0034*/ 	.word	index@(_ZN7cutlass13device_kernelINS_4gemm6kernel13GemmUniversalIN4cute5tupleIJiiiiEEENS1_10collective13CollectiveMmaINS1_35MainloopSm100TmaUmmaWarpSpecializedILi17ELi2ELi4ENS5_IJNS4_1CILi1EEESB_SB_EEEEENS5_IJNSA_ILi64EEENSA_ILi128EEENSA_ILi32EEEEEENS_10bfloat16_tENS5_IJlSB_lEEESI_SJ_NS4_8TiledMMAINS4_8MMA_AtomIJNS4_20SM100_MMA_F16BF16_SSISI_SI_fLi64ELi128ELNS4_4UMMA5MajorE0ELSO_0ELNSN_7ScaleInE0ELSP_0EEEEEENS4_6LayoutISC_NS5_IJNSA_ILi0EEEST_ST_EEEEENS5_IJNS4_10UnderscoreESW_SW_EEEEENS4_13SM90_TMA_LOADENS4_14ComposedLayoutINS4_7SwizzleILi2ELi4ELi3EEENS4_18smem_ptr_flag_bitsILi16EEENSS_INS5_IJNSA_ILi8EEESG_EEENS5_IJSG_SB_EEEEEEEvNS4_8identityESZ_S19_vS1A_EENS_8epilogue10collective18CollectiveEpilogueINS1C_23Sm100TmaWarpSpecializedILi4ELi2ELi16ELb1ELb0EEEJSH_NS5_IJNSS_ISE_SB_EENSS_ISG_SB_EEEEESI_SJ_SI_SJ_NS1C_6fusion15FusionCallbacksIS1G_NS1K_17LinearCombinationISI_fSI_fLNS_15FloatRoundStyleE2EEESH_S1J_JEEENS4_5SM1004TMEM4LOAD26SM100_TMEM_LOAD_16dp256b4xESZ_S19_NS4_17SM75_U32x4_LDSM_NENS4_14SM90_TMA_STOREES19_NS4_17SM90_U32x4_STSM_NENS4_39AutoVectorizingCopyWithAssumedAlignmentILi128EEEEEEvvEEEEvNT_6ParamsE)
        /*0038*/ 	.word	0x00000000


	//----- nvinfo : EIATTR_MIN_STACK_SIZE
	.align		4
.L_27:
        /*003c*/ 	.byte	0x04, 0x12
        /*003e*/ 	.short	(.L_29 - .L_28)
	.align		4
.L_28:
        /*0040*/ 	.word	index@(_ZN7cutlass13device_kernelINS_4gemm6kernel13GemmUniversalIN4cute5tupleIJiiiiEEENS1_10collective13CollectiveMmaINS1_35MainloopSm100TmaUmmaWarpSpecializedILi17ELi2ELi4ENS5_IJNS4_1CILi1EEESB_SB_EEEEENS5_IJNSA_ILi64EEENSA_ILi128EEENSA_ILi32EEEEEENS_10bfloat16_tENS5_IJlSB_lEEESI_SJ_NS4_8TiledMMAINS4_8MMA_AtomIJNS4_20SM100_MMA_F16BF16_SSISI_SI_fLi64ELi128ELNS4_4UMMA5MajorE0ELSO_0ELNSN_7ScaleInE0ELSP_0EEEEEENS4_6LayoutISC_NS5_IJNSA_ILi0EEEST_ST_EEEEENS5_IJNS4_10UnderscoreESW_SW_EEEEENS4_13SM90_TMA_LOADENS4_14ComposedLayoutINS4_7SwizzleILi2ELi4ELi3EEENS4_18smem_ptr_flag_bitsILi16EEENSS_INS5_IJNSA_ILi8EEESG_EEENS5_IJSG_SB_EEEEEEEvNS4_8identityESZ_S19_vS1A_EENS_8epilogue10collective18CollectiveEpilogueINS1C_23Sm100TmaWarpSpecializedILi4ELi2ELi16ELb1ELb0EEEJSH_NS5_IJNSS_ISE_SB_EENSS_ISG_SB_EEEEESI_SJ_SI_SJ_NS1C_6fusion15FusionCallbacksIS1G_NS1K_17LinearCombinationISI_fSI_fLNS_15FloatRoundStyleE2EEESH_S1J_JEEENS4_5SM1004TMEM4LOAD26SM100_TMEM_LOAD_16dp256b4xESZ_S19_NS4_17SM75_U32x4_LDSM_NENS4_14SM90_TMA_STOREES19_NS4_17SM90_U32x4_STSM_NENS4_39AutoVectorizingCopyWithAssumedAlignmentILi128EEEEEEvvEEEEvNT_6ParamsE)
        /*0044*/ 	.word	0x00000000
.L_29:


//--------------------- .nv.compat                --------------------------
	.section	.nv.compat,"",@"SHT_CUDA_COMPAT_INFO"
	.align	4
        /*0000*/ 	.byte	0x02, 0x09, 0x01, 0x00, 0x02, 0x02, 0x02, 0x00, 0x02, 0x05, 0x05, 0x00, 0x03, 0x07, 0x01, 0x01
        /*0010*/ 	.byte	0x02, 0x03, 0x01, 0x00, 0x02, 0x06, 0x01, 0x00, 0x04, 0x0b, 0x08, 0x00, 0x09, 0x00, 0x00, 0x00
        /*0020*/ 	.byte	0x00, 0x00, 0x00, 0x00


//--------------------- .nv.info._ZN7cutlass13device_kernelINS_4gemm6kernel13GemmUniversalIN4cute5tupleIJiiiiEEENS1_10collective13CollectiveMmaINS1_35MainloopSm100TmaUmmaWarpSpecializedILi17ELi2ELi4ENS5_IJNS4_1CILi1EEESB_SB_EEEEENS5_IJNSA_ILi64EEENSA_ILi128EEENSA_ILi32EEEEEENS_10bfloat16_tENS5_IJlSB_lEEESI_SJ_NS4_8TiledMMAINS4_8MMA_AtomIJNS4_20SM100_MMA_F16BF16_SSISI_SI_fLi64ELi128ELNS4_4UMMA5MajorE0ELSO_0ELNSN_7ScaleInE0ELSP_0EEEEEENS4_6LayoutISC_NS5_IJNSA_ILi0EEEST_ST_EEEEENS5_IJNS4_10UnderscoreESW_SW_EEEEENS4_13SM90_TMA_LOADENS4_14ComposedLayoutINS4_7SwizzleILi2ELi4ELi3EEENS4_18smem_ptr_flag_bitsILi16EEENSS_INS5_IJNSA_ILi8EEESG_EEENS5_IJSG_SB_EEEEEEEvNS4_8identityESZ_S19_vS1A_EENS_8epilogue10collective18CollectiveEpilogueINS1C_23Sm100TmaWarpSpecializedILi4ELi2ELi16ELb1ELb0EEEJSH_NS5_IJNSS_ISE_SB_EENSS_ISG_SB_EEEEESI_SJ_SI_SJ_NS1C_6fusion15FusionCallbacksIS1G_NS1K_17LinearCombinationISI_fSI_fLNS_15FloatRoundStyleE2EEESH_S1J_JEEENS4_5SM1004TMEM4LOAD26SM100_TMEM_LOAD_16dp256b4xESZ_S19_NS4_17SM75_U32x4_LDSM_NENS4_14SM90_TMA_STOREES19_NS4_17SM90_U32x4_STSM_NENS4_39AutoVectorizingCopyWithAssumedAlignmentILi128EEEEEEvvEEEEvNT_6ParamsE --------------------------
	.section	.nv.info._ZN7cutlass13device_kernelINS_4gemm6kernel13GemmUniversalIN4cute5tupleIJiiiiEEENS1_10collective13CollectiveMmaINS1_35MainloopSm100TmaUmmaWarpSpecializedILi17ELi2ELi4ENS5_IJNS4_1CILi1EEESB_SB_EEEEENS5_IJNSA_ILi64EEENSA_ILi128EEENSA_ILi32EEEEEENS_10bfloat16_tENS5_IJlSB_lEEESI_SJ_NS4_8TiledMMAINS4_8MMA_AtomIJNS4_20SM100_MMA_F16BF16_SSISI_SI_fLi64ELi128ELNS4_4UMMA5MajorE0ELSO_0ELNSN_7ScaleInE0ELSP_0EEEEEENS4_6LayoutISC_NS5_IJNSA_ILi0EEEST_ST_EEEEENS5_IJNS4_10UnderscoreESW_SW_EEEEENS4_13SM90_TMA_LOADENS4_14ComposedLayoutINS4_7SwizzleILi2ELi4ELi3EEENS4_18smem_ptr_flag_bitsILi16EEENSS_INS5_IJNSA_ILi8EEESG_EEENS5_IJSG_SB_EEEEEEEvNS4_8identityESZ_S19_vS1A_EENS_8epilogue10collective18CollectiveEpilogueINS1C_23Sm100TmaWarpSpecializedILi4ELi2ELi16ELb1ELb0EEEJSH_NS5_IJNSS_ISE_SB_EENSS_ISG_SB_EEEEESI_SJ_SI_SJ_NS1C_6fusion15FusionCallbacksIS1G_NS1K_17LinearCombinationISI_fSI_fLNS_15FloatRoundStyleE2EEESH_S1J_JEEENS4_5SM1004TMEM4LOAD26SM100_TMEM_LOAD_16dp256b4xESZ_S19_NS4_17SM75_U32x4_LDSM_NENS4_14SM90_TMA_STOREES19_NS4_17SM90_U32x4_STSM_NENS4_39AutoVectorizingCopyWithAssumedAlignmentILi128EEEEEEvvEEEEvNT_6ParamsE,"",@"SHT_CUDA_INFO"
	.sectionflags	@""
	.align	4


	//----- nvinfo : EIATTR_CUDA_API_VERSION
	.align		4
        /*0000*/ 	.byte	0x04, 0x37
        /*0002*/ 	.short	(.L_31 - .L_30)
.L_30:
        /*0004*/ 	.word	0x00000082


	//----- nvinfo : EIATTR_KPARAM_INFO
	.align		4
.L_31:
        /*0008*/ 	.byte	0x04, 0x17
        /*000a*/ 	.short	(.L_33 - .L_32)
.L_32:
        /*000c*/ 	.word	0x00000000
        /*0010*/ 	.short	0x0000
        /*0012*/ 	.short	0x0000
        /*0014*/ 	.byte	0x00, 0xf0, 0x01, 0x20


	//----- nvinfo : EIATTR_AT_ENTRY_FRAGMENTS
	.align		4
.L_33:
        /*0018*/ 	.byte	0x04, 0x4f
        /*001a*/ 	.short	(.L_35 - .L_34)


	//   ....[0]....
.L_34:
        /*001c*/ 	.word	0x00000006


	//----- nvinfo : EIATTR_RESERVED_SMEM_USED
	.align		4
.L_35:
        /*0020*/ 	.byte	0x01, 0x41
	.zero		2


	//----- nvinfo : EIATTR_SPARSE_MMA_MASK
	.align		4
        /*0024*/ 	.byte	0x03, 0x50
        /*0026*/ 	.short	0x0000


	//----- nvinfo : EIATTR_TCGEN05_1CTA_USED
	.align		4
        /*0028*/ 	.byte	0x01, 0x51
	.zero		2


	//----- nvinfo : EIATTR_MAXREG_COUNT
	.align		4
        /*002c*/ 	.byte	0x03, 0x1b
        /*002e*/ 	.short	0x00ff


	//----- nvinfo : EIATTR_NUM_BARRIERS
	.align		4
        /*0030*/ 	.byte	0x02, 0x4c
        /*0032*/ 	.byte	0x07
	.zero		1


	//----- nvinfo : EIATTR_EXTERNS
	.align		4
        /*0034*/ 	.byte	0x04, 0x0f
        /*0036*/ 	.short	(.L_37 - .L_36)


	//   ....[0]....
	.align		4
.L_36:
        /*0038*/ 	.word	index@(__assertfail)


	//----- nvinfo : EIATTR_MERCURY_ISA_VERSION
	.align		4
.L_37:
        /*003c*/ 	.byte	0x03, 0x5f
        /*003e*/ 	.short	0x0101


	//----- nvinfo : EIATTR_INT_WARP_WIDE_INSTR_OFFSETS
	.align		4
        /*0040*/ 	.byte	0x04, 0x31
        /*0042*/ 	.short	(.L_39 - .L_38)


	//   ....[0]....
.L_38:
        /*0044*/ 	.word	0x00001fc0


	//   ....[1]....
        /*0048*/ 	.word	0x000040e0


	//   ....[2]....
        /*004c*/ 	.word	0x00004100


	//   ....[3]....
        /*0050*/ 	.word	0x00004130


	//   ....[4]....
        /*0054*/ 	.word	0x00004a70


	//   ....[5]....
        /*0058*/ 	.word	0x00004ae0


	//   ....[6]....
        /*005c*/ 	.word	0x00004bc0


	//   ....[7]....
        /*0060*/ 	.word	0x00004c40


	//   ....[8]....
        /*0064*/ 	.word	0x00004d50


	//   ....[9]....
        /*0068*/ 	.word	0x00004de0


	//   ....[10]....
        /*006c*/ 	.word	0x00004fc0


	//   ....[11]....
        /*0070*/ 	.word	0x00005120


	//----- nvinfo : EIATTR_COOP_GROUP_MASK_REGIDS
	.align		4
.L_39:
        /*0074*/ 	.byte	0x04, 0x29
        /*0076*/ 	.short	(.L_41 - .L_40)


	//   ....[0]....
.L_40:
        /*0078*/ 	.word	0xffffffff


	//   ....[1]....
        /*007c*/ 	.word	0xffffffff


	//   ....[2]....
        /*0080*/ 	.word	0xffffffff


	//   ....[3]....
        /*0084*/ 	.word	0xffffffff


	//   ....[4]....
        /*0088*/ 	.word	0xffffffff


	//   ....[5]....
        /*008c*/ 	.word	0xffffffff


	//   ....[6]....
        /*0090*/ 	.word	0xffffffff


	//   ....[7]....
        /*0094*/ 	.word	0xffffffff


	//   ....[8]....
        /*0098*/ 	.word	0xffffffff


	//   ....[9]....
        /*009c*/ 	.word	0xffffffff


	//   ....[10]....
        /*00a0*/ 	.word	0xffffffff


	//   ....[11]....
        /*00a4*/ 	.word	0xffffffff


	//   ....[12]....
        /*00a8*/ 	.word	0xffffffff


	//----- nvinfo : EIATTR_COOP_GROUP_INSTR_OFFSETS
	.align		4
.L_41:
        /*00ac*/ 	.byte	0x04, 0x28
        /*00ae*/ 	.short	(.L_43 - .L_42)


	//   ....[0]....
.L_42:
        /*00b0*/ 	.word	0x00000090


	//   ....[1]....
        /*00b4*/ 	.word	0x000004d0


	//   ....[2]....
        /*00b8*/ 	.word	0x00000810


	//   ....[3]....
        /*00bc*/ 	.word	0x000009b0


	//   ....[4]....
        /*00c0*/ 	.word	0x00000ab0


	//   ....[5]....
        /*00c4*/ 	.word	0x00000c20


	//   ....[6]....
        /*00c8*/ 	.word	0x00000dc0


	//   ....[7]....
        /*00cc*/ 	.word	0x00001ea0


	//   ....[8]....
        /*00d0*/ 	.word	0x000033d0


	//   ....[9]....
        /*00d4*/ 	.word	0x000035e0


	//   ....[10]....
        /*00d8*/ 	.word	0x00003610


	//   ....[11]....
        /*00dc*/ 	.word	0x00003fc0


	//   ....[12]....
        /*00e0*/ 	.word	0x000041f0


	//----- nvinfo : EIATTR_VRC_CTA_INIT_COUNT
	.align		4
.L_43:
        /*00e4*/ 	.byte	0x02, 0x4a
        /*00e6*/ 	.byte	0x80
	.zero		1


	//----- nvinfo : EIATTR_SYSCALL_OFFSETS
	.align		4
        /*00e8*/ 	.byte	0x04, 0x46
        /*00ea*/ 	.short	(.L_45 - .L_44)


	//   ....[0]....
.L_44:
        /*00ec*/ 	.word	0x00005bd0


	//   ....[1]....
        /*00f0*/ 	.word	0x00005cc0


	//   ....[2]....
        /*00f4*/ 	.word	0x00006420


	//   ....[3]....
        /*00f8*/ 	.word	0x00006cd0


	//   ....[4]....
        /*00fc*/ 	.word	0x00007550


	//   ....[5]....
        /*0100*/ 	.word	0x00007dd0


	//----- nvinfo : EIATTR_MBARRIER_INSTR_OFFSETS
	.align		4
.L_45:
        /*0104*/ 	.byte	0x04, 0x39
        /*0106*/ 	.short	(.L_47 - .L_46)


	//   ....[0]....
.L_46:
        /*0108*/ 	.word	0x000005d0
        /*010c*/ 	.word	0x000000ff
        /*0110*/ 	.word	0x00000000
        /*0114*/ 	.short	0x0100
        /*0116*/ 	.byte	0x05
	.zero		1


	//   ....[1]....
        /*0118*/ 	.word	0x000005e0
        /*011c*/ 	.word	0x000000ff
        /*0120*/ 	.word	0x00000088
        /*0124*/ 	.short	0x0100
        /*0126*/ 	.byte	0x05
	.zero		1


	//   ....[2]....
        /*0128*/ 	.word	0x000005f0
        /*012c*/ 	.word	0x000000ff
        /*0130*/ 	.word	0x00000008
        /*0134*/ 	.short	0x0100
        /*0136*/ 	.byte	0x05
	.zero		1


	//   ....[3]....
        /*0138*/ 	.word	0x00000600
        /*013c*/ 	.word	0x000000ff
        /*0140*/ 	.word	0x00000090
        /*0144*/ 	.short	0x0100
        /*0146*/ 	.byte	0x05
	.zero		1


	//   ....[4]....
        /*0148*/ 	.word	0x00000610
        /*014c*/ 	.word	0x000000ff
        /*0150*/ 	.word	0x00000010
        /*0154*/ 	.short	0x0100
        /*0156*/ 	.byte	0x05
	.zero		1


	//   ....[5]....
        /*0158*/ 	.word	0x00000620
        /*015c*/ 	.word	0x000000ff
        /*0160*/ 	.word	0x00000098
        /*0164*/ 	.short	0x0100
        /*0166*/ 	.byte	0x05
	.zero		1


	//   ....[6]....
        /*0168*/ 	.word	0x00000630
        /*016c*/ 	.word	0x000000ff
        /*0170*/ 	.word	0x00000018
        /*0174*/ 	.short	0x0100
        /*0176*/ 	.byte	0x05
	.zero		1


	//   ....[7]....
        /*0178*/ 	.word	0x00000640
        /*017c*/ 	.word	0x000000ff
        /*0180*/ 	.word	0x000000a0
        /*0184*/ 	.short	0x0100
        /*0186*/ 	.byte	0x05
	.zero		1


	//   ....[8]....
        /*0188*/ 	.word	0x00000650
        /*018c*/ 	.word	0x000000ff
        /*0190*/ 	.word	0x00000020
        /*0194*/ 	.short	0x0100
        /*0196*/ 	.byte	0x05
	.zero		1


	//   ....[9]....
        /*0198*/ 	.word	0x00000660
        /*019c*/ 	.word	0x000000ff
        /*01a0*/ 	.word	0x000000a8
        /*01a4*/ 	.short	0x0100
        /*01a6*/ 	.byte	0x05
	.zero		1


	//   ....[10]....
        /*01a8*/ 	.word	0x00000670
        /*01ac*/ 	.word	0x000000ff
        /*01b0*/ 	.word	0x00000028
        /*01b4*/ 	.short	0x0100
        /*01b6*/ 	.byte	0x05
	.zero		1


	//   ....[11]....
        /*01b8*/ 	.word	0x00000680
        /*01bc*/ 	.word	0x000000ff
        /*01c0*/ 	.word	0x000000b0
        /*01c4*/ 	.short	0x0100
        /*01c6*/ 	.byte	0x05
	.zero		1


	//   ....[12]....
        /*01c8*/ 	.word	0x00000690
        /*01cc*/ 	.word	0x000000ff
        /*01d0*/ 	.word	0x00000030
        /*01d4*/ 	.short	0x0100
        /*01d6*/ 	.byte	0x05
	.zero		1


	//   ....[13]....
        /*01d8*/ 	.word	0x000006a0
        /*01dc*/ 	.word	0x000000ff
        /*01e0*/ 	.word	0x000000b8
        /*01e4*/ 	.short	0x0100
        /*01e6*/ 	.byte	0x05
	.zero		1


	//   ....[14]....
        /*01e8*/ 	.word	0x000006b0
        /*01ec*/ 	.word	0x000000ff
        /*01f0*/ 	.word	0x00000038
        /*01f4*/ 	.short	0x0100
        /*01f6*/ 	.byte	0x05
	.zero		1


	//   ....[15]....
        /*01f8*/ 	.word	0x000006c0
        /*01fc*/ 	.word	0x000000ff
        /*0200*/ 	.word	0x000000c0
        /*0204*/ 	.short	0x0100
        /*0206*/ 	.byte	0x05
	.zero		1


	//   ....[16]....
        /*0208*/ 	.word	0x000006d0
        /*020c*/ 	.word	0x000000ff
        /*0210*/ 	.word	0x00000040
        /*0214*/ 	.short	0x0100
        /*0216*/ 	.byte	0x05
	.zero		1


	//   ....[17]....
        /*0218*/ 	.word	0x000006e0
        /*021c*/ 	.word	0x000000ff
        /*0220*/ 	.word	0x000000c8
        /*0224*/ 	.short	0x0100
        /*0226*/ 	.byte	0x05
	.zero		1


	//   ....[18]....
        /*0228*/ 	.word	0x000006f0
        /*022c*/ 	.word	0x000000ff
        /*0230*/ 	.word	0x00000048
        /*0234*/ 	.short	0x0100
        /*0236*/ 	.byte	0x05
	.zero		1


	//   ....[19]....
        /*0238*/ 	.word	0x00000700
        /*023c*/ 	.word	0x000000ff
        /*0240*/ 	.word	0x000000d0
        /*0244*/ 	.short	0x0100
        /*0246*/ 	.byte	0x05
	.zero		1


	//   ....[20]....
        /*0248*/ 	.word	0x00000710
        /*024c*/ 	.word	0x000000ff
        /*0250*/ 	.word	0x00000050
        /*0254*/ 	.short	0x0100
        /*0256*/ 	.byte	0x05
	.zero		1


	//   ....[21]....
        /*0258*/ 	.word	0x00000720
        /*025c*/ 	.word	0x000000ff
        /*0260*/ 	.word	0x000000d8
        /*0264*/ 	.short	0x0100
        /*0266*/ 	.byte	0x05
	.zero		1


	//   ....[22]....
        /*0268*/ 	.word	0x00000730
        /*026c*/ 	.word	0x000000ff
        /*0270*/ 	.word	0x00000058
        /*0274*/ 	.short	0x0100
        /*0276*/ 	.byte	0x05
	.zero		1


	//   ....[23]....
        /*0278*/ 	.word	0x00000740
        /*027c*/ 	.word	0x000000ff
        /*0280*/ 	.word	0x000000e0
        /*0284*/ 	.short	0x0100
        /*0286*/ 	.byte	0x05
	.zero		1


	//   ....[24]....
        /*0288*/ 	.word	0x00000750
        /*028c*/ 	.word	0x000000ff
        /*0290*/ 	.word	0x00000060
        /*0294*/ 	.short	0x0100
        /*0296*/ 	.byte	0x05
	.zero		1


	//   ....[25]....
        /*0298*/ 	.word	0x00000760
        /*029c*/ 	.word	0x000000ff
        /*02a0*/ 	.word	0x000000e8
        /*02a4*/ 	.short	0x0100
        /*02a6*/ 	.byte	0x05
	.zero		1


	//   ....[26]....
        /*02a8*/ 	.word	0x00000770
        /*02ac*/ 	.word	0x000000ff
        /*02b0*/ 	.word	0x00000068
        /*02b4*/ 	.short	0x0100
        /*02b6*/ 	.byte	0x05
	.zero		1


	//   ....[27]....
        /*02b8*/ 	.word	0x00000780
        /*02bc*/ 	.word	0x000000ff
        /*02c0*/ 	.word	0x000000f0
        /*02c4*/ 	.short	0x0100
        /*02c6*/ 	.byte	0x05
	.zero		1


	//   ....[28]....
        /*02c8*/ 	.word	0x00000790
        /*02cc*/ 	.word	0x000000ff
        /*02d0*/ 	.word	0x00000070
        /*02d4*/ 	.short	0x0100
        /*02d6*/ 	.byte	0x05
	.zero		1


	//   ....[29]....
        /*02d8*/ 	.word	0x000007a0
        /*02dc*/ 	.word	0x000000ff
        /*02e0*/ 	.word	0x000000f8
        /*02e4*/ 	.short	0x0100
        /*02e6*/ 	.byte	0x05
	.zero		1


	//   ....[30]....
        /*02e8*/ 	.word	0x000007b0
        /*02ec*/ 	.word	0x000000ff
        /*02f0*/ 	.word	0x00000078
        /*02f4*/ 	.short	0x0100
        /*02f6*/ 	.byte	0x05
	.zero		1


	//   ....[31]....
        /*02f8*/ 	.word	0x000007c0
        /*02fc*/ 	.word	0x000000ff
        /*0300*/ 	.word	0x00000100
        /*0304*/ 	.short	0x0100
        /*0306*/ 	.byte	0x05
	.zero		1


	//   ....[32]....
        /*0308*/ 	.word	0x000007d0
        /*030c*/ 	.word	0x000000ff
        /*0310*/ 	.word	0x00000080
        /*0314*/ 	.short	0x0100
        /*0316*/ 	.byte	0x05
	.zero		1


	//   ....[33]....
        /*0318*/ 	.word	0x000007e0
        /*031c*/ 	.word	0x000000ff
        /*0320*/ 	.word	0x00000108
        /*0324*/ 	.short	0x0100
        /*0326*/ 	.byte	0x05
	.zero		1


	//   ....[34]....
        /*0328*/ 	.word	0x00000920
        /*032c*/ 	.word	0x000000ff
        /*0330*/ 	.word	0x00000110
        /*0334*/ 	.short	0x0100
        /*0336*/ 	.byte	0x07
	.zero		1


	//   ....[35]....
        /*0338*/ 	.word	0x00000930
        /*033c*/ 	.word	0x000000ff
        /*0340*/ 	.word	0x00000130
        /*0344*/ 	.short	0x0100
        /*0346*/ 	.byte	0x07
	.zero		1


	//   ....[36]....
        /*0348*/ 	.word	0x00000940
        /*034c*/ 	.word	0x000000ff
        /*0350*/ 	.word	0x00000118
        /*0354*/ 	.short	0x0100
        /*0356*/ 	.byte	0x07
	.zero		1


	//   ....[37]....
        /*0358*/ 	.word	0x00000950
        /*035c*/ 	.word	0x000000ff
        /*0360*/ 	.word	0x00000138
        /*0364*/ 	.short	0x0100
        /*0366*/ 	.byte	0x07
	.zero		1


	//   ....[38]....
        /*0368*/ 	.word	0x00000960
        /*036c*/ 	.word	0x000000ff
        /*0370*/ 	.word	0x00000120
        /*0374*/ 	.short	0x0100
        /*0376*/ 	.byte	0x07
	.zero		1


	//   ....[39]....
        /*0378*/ 	.word	0x00000970
        /*037c*/ 	.word	0x000000ff
        /*0380*/ 	.word	0x00000140
        /*0384*/ 	.short	0x0100
        /*0386*/ 	.byte	0x07
	.zero		1


	//   ....[40]....
        /*0388*/ 	.word	0x00000980
        /*038c*/ 	.word	0x000000ff
        /*0390*/ 	.word	0x00000128
        /*0394*/ 	.short	0x0100
        /*0396*/ 	.byte	0x07
	.zero		1


	//   ....[41]....
        /*0398*/ 	.word	0x00000990
        /*039c*/ 	.word	0x000000ff
        /*03a0*/ 	.word	0x00000148
        /*03a4*/ 	.short	0x0100
        /*03a6*/ 	.byte	0x07
	.zero		1


	//   ....[42]....
        /*03a8*/ 	.word	0x00000a80
        /*03ac*/ 	.word	0x000000ff
        /*03b0*/ 	.word	0x00000150
        /*03b4*/ 	.short	0x0100
        /*03b6*/ 	.byte	0x05
	.zero		1


	//   ....[43]....
        /*03b8*/ 	.word	0x00000a90
        /*03bc*/ 	.word	0x000000ff
        /*03c0*/ 	.word	0x00000158
        /*03c4*/ 	.short	0x0100
        /*03c6*/ 	.byte	0x05
	.zero		1


	//   ....[44]....
        /*03c8*/ 	.word	0x00000bd0
        /*03cc*/ 	.word	0x000000ff
        /*03d0*/ 	.word	0x00000160
        /*03d4*/ 	.short	0x0100
        /*03d6*/ 	.byte	0x05
	.zero		1


	//   ....[45]....
        /*03d8*/ 	.word	0x00000be0
        /*03dc*/ 	.word	0x000000ff
        /*03e0*/ 	.word	0x00000170
        /*03e4*/ 	.short	0x0100
        /*03e6*/ 	.byte	0x05
	.zero		1


	//   ....[46]....
        /*03e8*/ 	.word	0x00000bf0
        /*03ec*/ 	.word	0x000000ff
        /*03f0*/ 	.word	0x00000168
        /*03f4*/ 	.short	0x0100
        /*03f6*/ 	.byte	0x05
	.zero		1


	//   ....[47]....
        /*03f8*/ 	.word	0x00000c00
        /*03fc*/ 	.word	0x000000ff
        /*0400*/ 	.word	0x00000178
        /*0404*/ 	.short	0x0100
        /*0406*/ 	.byte	0x05
	.zero		1


	//   ....[48]....
        /*0408*/ 	.word	0x00000d30
        /*040c*/ 	.word	0x000000ff
        /*0410*/ 	.word	0x00000180
        /*0414*/ 	.short	0x0100
        /*0416*/ 	.byte	0x07
	.zero		1


	//   ....[49]....
        /*0418*/ 	.word	0x00000d40
        /*041c*/ 	.word	0x000000ff
        /*0420*/ 	.word	0x000001a0
        /*0424*/ 	.short	0x0100
        /*0426*/ 	.byte	0x07
	.zero		1


	//   ....[50]....
        /*0428*/ 	.word	0x00000d50
        /*042c*/ 	.word	0x000000ff
        /*0430*/ 	.word	0x00000188
        /*0434*/ 	.short	0x0100
        /*0436*/ 	.byte	0x07
	.zero		1


	//   ....[51]....
        /*0438*/ 	.word	0x00000d60
        /*043c*/ 	.word	0x000000ff
        /*0440*/ 	.word	0x000001a8
        /*0444*/ 	.short	0x0100
        /*0446*/ 	.byte	0x07
	.zero		1


	//   ....[52]....
        /*0448*/ 	.word	0x00000d70
        /*044c*/ 	.word	0x000000ff
        /*0450*/ 	.word	0x00000190
        /*0454*/ 	.short	0x0100
        /*0456*/ 	.byte	0x07
	.zero		1


	//   ....[53]....
        /*0458*/ 	.word	0x00000d80
        /*045c*/ 	.word	0x000000ff
        /*0460*/ 	.word	0x000001b0
        /*0464*/ 	.short	0x0100
        /*0466*/ 	.byte	0x07
	.zero		1


	//   ....[54]....
        /*0468*/ 	.word	0x00000d90
        /*046c*/ 	.word	0x000000ff
        /*0470*/ 	.word	0x00000198
        /*0474*/ 	.short	0x0100
        /*0476*/ 	.byte	0x07
	.zero		1


	//   ....[55]....
        /*0478*/ 	.word	0x00000da0
        /*047c*/ 	.word	0x000000ff
        /*0480*/ 	.word	0x000001b8
        /*0484*/ 	.short	0x0100
        /*0486*/ 	.byte	0x07
	.zero		1


	//   ....[56]....
        /*0488*/ 	.word	0x00000e90
        /*048c*/ 	.word	0x000000ff
        /*0490*/ 	.word	0x000001c0
        /*0494*/ 	.short	0x0100
        /*0496*/ 	.byte	0x05
	.zero		1


	//   ....[57]....
        /*0498*/ 	.word	0x00000ea0
        /*049c*/ 	.word	0x000000ff
        /*04a0*/ 	.word	0x000001d0
        /*04a4*/ 	.short	0x0100
        /*04a6*/ 	.byte	0x05
	.zero		1


	//   ....[58]....
        /*04a8*/ 	.word	0x00000eb0
        /*04ac*/ 	.word	0x000000ff
        /*04b0*/ 	.word	0x000001c8
        /*04b4*/ 	.short	0x0100
        /*04b6*/ 	.byte	0x05
	.zero		1


	//   ....[59]....
        /*04b8*/ 	.word	0x00000ec0
        /*04bc*/ 	.word	0x000000ff
        /*04c0*/ 	.word	0x000001d8
        /*04c4*/ 	.short	0x0100
        /*04c6*/ 	.byte	0x05
	.zero		1


	//   ....[60]....
        /*04c8*/ 	.word	0x000017a0
        /*04cc*/ 	.word	0x00000003
        /*04d0*/ 	.word	0x000001d0
        /*04d4*/ 	.short	0x010a
        /*04d6*/ 	.byte	0xff
	.zero		1


	//   ....[61]....
        /*04d8*/ 	.word	0x000017d0
        /*04dc*/ 	.word	0x00000003
        /*04e0*/ 	.word	0x000001c0
        /*04e4*/ 	.short	0x0101
        /*04e6*/ 	.byte	0xff
	.zero		1


	//   ....[62]....
        /*04e8*/ 	.word	0x000018a0
        /*04ec*/ 	.word	0x000000ff
        /*04f0*/ 	.word	0x00000088
        /*04f4*/ 	.short	0x010a
        /*04f6*/ 	.byte	0x08
	.zero		1


	//   ....[63]....
        /*04f8*/ 	.word	0x00001940
        /*04fc*/ 	.word	0x000000ff
        /*0500*/ 	.word	0x00000088
        /*0504*/ 	.short	0x010a
        /*0506*/ 	.byte	0x21
	.zero		1


	//   ....[64]....
        /*0508*/ 	.word	0x00001a90
        /*050c*/ 	.word	0x000000ff
        /*0510*/ 	.word	0x00000088
        /*0514*/ 	.short	0x010a
        /*0516*/ 	.byte	0x08
	.zero		1


	//   ....[65]....
        /*0518*/ 	.word	0x00001ba0
        /*051c*/ 	.word	0x000000ff
        /*0520*/ 	.word	0x00000158
        /*0524*/ 	.short	0x0101
        /*0526*/ 	.byte	0x04
	.zero		1


	//   ....[66]....
        /*0528*/ 	.word	0x00001bc0
        /*052c*/ 	.word	0x000000ff
        /*0530*/ 	.word	0x00000088
        /*0534*/ 	.short	0x010a
        /*0536*/ 	.byte	0x08
	.zero		1


	//   ....[67]....
        /*0538*/ 	.word	0x00001c40
        /*053c*/ 	.word	0x000000ff
        /*0540*/ 	.word	0x00000088
        /*0544*/ 	.short	0x010a
        /*0546*/ 	.byte	0x11
	.zero		1


	//   ....[68]....
        /*0548*/ 	.word	0x00001d90
        /*054c*/ 	.word	0x000000ff
        /*0550*/ 	.word	0x00000088
        /*0554*/ 	.short	0x010a
        /*0556*/ 	.byte	0x08
	.zero		1


	//   ....[69]....
        /*0558*/ 	.word	0x00001ed0
        /*055c*/ 	.word	0x00000002
        /*0560*/ 	.word	0x00000160
        /*0564*/ 	.short	0x010a
        /*0566*/ 	.byte	0xff
	.zero		1


	//   ....[70]....
        /*0568*/ 	.word	0x00001f90
        /*056c*/ 	.word	0x00000002
        /*0570*/ 	.word	0x00000000
        /*0574*/ 	.short	0x0101
        /*0576*/ 	.byte	0xff
	.zero		1


	//   ....[71]....
        /*0578*/ 	.word	0x000024f0
        /*057c*/ 	.word	0x000000ff
        /*0580*/ 	.word	0x00000000
        /*0584*/ 	.short	0x010a
        /*0586*/ 	.byte	0x05
	.zero		1


	//   ....[72]....
        /*0588*/ 	.word	0x00002580
        /*058c*/ 	.word	0x000000ff
        /*0590*/ 	.word	0x00000000
        /*0594*/ 	.short	0x010a
        /*0596*/ 	.byte	0x05
	.zero		1


	//   ....[73]....
        /*0598*/ 	.word	0x00002610
        /*059c*/ 	.word	0x000000ff
        /*05a0*/ 	.word	0x00000000
        /*05a4*/ 	.short	0x010a
        /*05a6*/ 	.byte	0x05
	.zero		1


	//   ....[74]....
        /*05a8*/ 	.word	0x000026a0
        /*05ac*/ 	.word	0x000000ff
        /*05b0*/ 	.word	0x00000000
        /*05b4*/ 	.short	0x010a
        /*05b6*/ 	.byte	0x05
	.zero		1


	//   ....[75]....
        /*05b8*/ 	.word	0x00002730
        /*05bc*/ 	.word	0x000000ff
        /*05c0*/ 	.word	0x00000000
        /*05c4*/ 	.short	0x010a
        /*05c6*/ 	.byte	0x05
	.zero		1


	//   ....[76]....
        /*05c8*/ 	.word	0x000027c0
        /*05cc*/ 	.word	0x000000ff
        /*05d0*/ 	.word	0x00000000
        /*05d4*/ 	.short	0x010a
        /*05d6*/ 	.byte	0x05
	.zero		1


	//   ....[77]....
        /*05d8*/ 	.word	0x00002850
        /*05dc*/ 	.word	0x000000ff
        /*05e0*/ 	.word	0x00000000
        /*05e4*/ 	.short	0x010a
        /*05e6*/ 	.byte	0x05
	.zero		1


	//   ....[78]....
        /*05e8*/ 	.word	0x000028e0
        /*05ec*/ 	.word	0x000000ff
        /*05f0*/ 	.word	0x00000000
        /*05f4*/ 	.short	0x010a
        /*05f6*/ 	.byte	0x05
	.zero		1


	//   ....[79]....
        /*05f8*/ 	.word	0x00002970
        /*05fc*/ 	.word	0x000000ff
        /*0600*/ 	.word	0x00000000
        /*0604*/ 	.short	0x010a
        /*0606*/ 	.byte	0x05
	.zero		1


	//   ....[80]....
        /*0608*/ 	.word	0x00002a00
        /*060c*/ 	.word	0x000000ff
        /*0610*/ 	.word	0x00000000
        /*0614*/ 	.short	0x010a
        /*0616*/ 	.byte	0x05
	.zero		1


	//   ....[81]....
        /*0618*/ 	.word	0x00002a90
        /*061c*/ 	.word	0x000000ff
        /*0620*/ 	.word	0x00000000
        /*0624*/ 	.short	0x010a
        /*0626*/ 	.byte	0x05
	.zero		1


	//   ....[82]....
        /*0628*/ 	.word	0x00002b20
        /*062c*/ 	.word	0x000000ff
        /*0630*/ 	.word	0x00000000
        /*0634*/ 	.short	0x010a
        /*0636*/ 	.byte	0x05
	.zero		1


	//   ....[83]....
        /*0638*/ 	.word	0x00002bb0
        /*063c*/ 	.word	0x000000ff
        /*0640*/ 	.word	0x00000000
        /*0644*/ 	.short	0x010a
        /*0646*/ 	.byte	0x05
	.zero		1


	//   ....[84]....
        /*0648*/ 	.word	0x00002c40
        /*064c*/ 	.word	0x000000ff
        /*0650*/ 	.word	0x00000000
        /*0654*/ 	.short	0x010a
        /*0656*/ 	.byte	0x05
	.zero		1


	//   ....[85]....
        /*0658*/ 	.word	0x00002cd0
        /*065c*/ 	.word	0x000000ff
        /*0660*/ 	.word	0x00000000
        /*0664*/ 	.short	0x010a
        /*0666*/ 	.byte	0x05
	.zero		1


	//   ....[86]....
        /*0668*/ 	.word	0x00002d60
        /*066c*/ 	.word	0x000000ff
        /*0670*/ 	.word	0x00000000
        /*0674*/ 	.short	0x010a
        /*0676*/ 	.byte	0x05
	.zero		1


	//   ....[87]....
        /*0678*/ 	.word	0x00002e00
        /*067c*/ 	.word	0x00000000
        /*0680*/ 	.word	0x00000000
        /*0684*/ 	.short	0x010a
        /*0686*/ 	.byte	0xff
	.zero		1


	//   ....[88]....
        /*0688*/ 	.word	0x00002f20
        /*068c*/ 	.word	0x00000000
        /*0690*/ 	.word	0x000001c0
        /*0694*/ 	.short	0x010a
        /*0696*/ 	.byte	0xff
	.zero		1


	//   ....[89]....
        /*0698*/ 	.word	0x00002f80
        /*069c*/ 	.word	0x00000004
        /*06a0*/ 	.word	0x00000000
        /*06a4*/ 	.short	0x0101
        /*06a6*/ 	.byte	0xff
	.zero		1


	//   ....[90]....
        /*06a8*/ 	.word	0x00002fa0
        /*06ac*/ 	.word	0x000000ff
        /*06b0*/ 	.word	0x00000170
        /*06b4*/ 	.short	0x010a
        /*06b6*/ 	.byte	0x05
	.zero		1


	//   ....[91]....
        /*06b8*/ 	.word	0x000030c0
        /*06bc*/ 	.word	0x00000000
        /*06c0*/ 	.word	0x00000160
        /*06c4*/ 	.short	0x010a
        /*06c6*/ 	.byte	0xff
	.zero		1


	//   ....[92]....
        /*06c8*/ 	.word	0x000031d0
        /*06cc*/ 	.word	0x00000000
        /*06d0*/ 	.word	0x00000000
        /*06d4*/ 	.short	0x0101
        /*06d6*/ 	.byte	0xff
	.zero		1


	//   ....[93]....
        /*06d8*/ 	.word	0x00003260
        /*06dc*/ 	.word	0x000000ff
        /*06e0*/ 	.word	0x00000170
        /*06e4*/ 	.short	0x0106
        /*06e6*/ 	.byte	0x05
	.zero		1


	//   ....[94]....
        /*06e8*/ 	.word	0x00003280
        /*06ec*/ 	.word	0x000000ff
        /*06f0*/ 	.word	0x00000170
        /*06f4*/ 	.short	0x010a
        /*06f6*/ 	.byte	0x05
	.zero		1


	//   ....[95]....
        /*06f8*/ 	.word	0x00003310
        /*06fc*/ 	.word	0x000000ff
        /*0700*/ 	.word	0x00000170
        /*0704*/ 	.short	0x0106
        /*0706*/ 	.byte	0x04
	.zero		1


	//   ....[96]....
        /*0708*/ 	.word	0x00003350
        /*070c*/ 	.word	0x00000000
        /*0710*/ 	.word	0x00000170
        /*0714*/ 	.short	0x010a
        /*0716*/ 	.byte	0xff
	.zero		1


	//   ....[97]....
        /*0718*/ 	.word	0x00003850
        /*071c*/ 	.word	0x00000000
        /*0720*/ 	.word	0x00000160
        /*0724*/ 	.short	0x010a
        /*0726*/ 	.byte	0xff
	.zero		1


	//   ....[98]....
        /*0728*/ 	.word	0x00003950
        /*072c*/ 	.word	0x00000003
        /*0730*/ 	.word	0x00000000
        /*0734*/ 	.short	0x0101
        /*0736*/ 	.byte	0xff
	.zero		1


	//   ....[99]....
        /*0738*/ 	.word	0x00003960
        /*073c*/ 	.word	0x000000ff
        /*0740*/ 	.word	0x00000000
        /*0744*/ 	.short	0x010a
        /*0746*/ 	.byte	0x04
	.zero		1


	//   ....[100]....
        /*0748*/ 	.word	0x000039e0
        /*074c*/ 	.word	0x000000ff
        /*0750*/ 	.word	0x000001a0
        /*0754*/ 	.short	0x010a
        /*0756*/ 	.byte	0x08
	.zero		1


	//   ....[101]....
        /*0758*/ 	.word	0x00003ac0
        /*075c*/ 	.word	0x000000ff
        /*0760*/ 	.word	0x00000000
        /*0764*/ 	.short	0x010a
        /*0766*/ 	.byte	0x07
	.zero		1


	//   ....[102]....
        /*0768*/ 	.word	0x00003c00
        /*076c*/ 	.word	0x000000ff
        /*0770*/ 	.word	0x00000000
        /*0774*/ 	.short	0x010a
        /*0776*/ 	.byte	0x04
	.zero		1


	//   ....[103]....
        /*0778*/ 	.word	0x00003df0
        /*077c*/ 	.word	0x000000ff
        /*0780*/ 	.word	0x00000000
        /*0784*/ 	.short	0x010a
        /*0786*/ 	.byte	0x05
	.zero		1


	//   ....[104]....
        /*0788*/ 	.word	0x00003e80
        /*078c*/ 	.word	0x000000ff
        /*0790*/ 	.word	0x00000000
        /*0794*/ 	.short	0x010a
        /*0796*/ 	.byte	0x05
	.zero		1


	//   ....[105]....
        /*0798*/ 	.word	0x00003f10
        /*079c*/ 	.word	0x000000ff
        /*07a0*/ 	.word	0x00000000
        /*07a4*/ 	.short	0x010a
        /*07a6*/ 	.byte	0x05
	.zero		1


	//   ....[106]....
        /*07a8*/ 	.word	0x00003fa0
        /*07ac*/ 	.word	0x000000ff
        /*07b0*/ 	.word	0x00000000
        /*07b4*/ 	.short	0x010a
        /*07b6*/ 	.byte	0x07
	.zero		1


	//   ....[107]....
        /*07b8*/ 	.word	0x00004420
        /*07bc*/ 	.word	0x00000000
        /*07c0*/ 	.word	0x00000160
        /*07c4*/ 	.short	0x010a
        /*07c6*/ 	.byte	0xff
	.zero		1


	//   ....[108]....
        /*07c8*/ 	.word	0x000044e0
        /*07cc*/ 	.word	0x00000000
        /*07d0*/ 	.word	0x00000000
        /*07d4*/ 	.short	0x0101
        /*07d6*/ 	.byte	0xff
	.zero		1


	//   ....[109]....
        /*07d8*/ 	.word	0x00004800
        /*07dc*/ 	.word	0x000000ff
        /*07e0*/ 	.word	0x00000158
        /*07e4*/ 	.short	0x010a
        /*07e6*/ 	.byte	0x07
	.zero		1


	//   ....[110]....
        /*07e8*/ 	.word	0x000049f0
        /*07ec*/ 	.word	0x000000ff
        /*07f0*/ 	.word	0x00000130
        /*07f4*/ 	.short	0x010a
        /*07f6*/ 	.byte	0x07
	.zero		1


	//   ....[111]....
        /*07f8*/ 	.word	0x00004b60
        /*07fc*/ 	.word	0x000000ff
        /*0800*/ 	.word	0x00000110
        /*0804*/ 	.short	0x010b
        /*0806*/ 	.byte	0x07
	.zero		1


	//   ....[112]....
        /*0808*/ 	.word	0x00004b70
        /*080c*/ 	.word	0x000000ff
        /*0810*/ 	.word	0x00000000
        /*0814*/ 	.short	0x0101
        /*0816*/ 	.byte	0x08
	.zero		1


	//   ....[113]....
        /*0818*/ 	.word	0x00004b90
        /*081c*/ 	.word	0x000000ff
        /*0820*/ 	.word	0x00000138
        /*0824*/ 	.short	0x010a
        /*0826*/ 	.byte	0x07
	.zero		1


	//   ....[114]....
        /*0828*/ 	.word	0x00004cf0
        /*082c*/ 	.word	0x000000ff
        /*0830*/ 	.word	0x00000118
        /*0834*/ 	.short	0x010b
        /*0836*/ 	.byte	0x07
	.zero		1


	//   ....[115]....
        /*0838*/ 	.word	0x00004d00
        /*083c*/ 	.word	0x000000ff
        /*0840*/ 	.word	0x00000000
        /*0844*/ 	.short	0x0101
        /*0846*/ 	.byte	0x08
	.zero		1


	//   ....[116]....
        /*0848*/ 	.word	0x00004d10
        /*084c*/ 	.word	0x000000ff
        /*0850*/ 	.word	0x00000140
        /*0854*/ 	.short	0x010a
        /*0856*/ 	.byte	0x07
	.zero		1


	//   ....[117]....
        /*0858*/ 	.word	0x00004eb0
        /*085c*/ 	.word	0x000000ff
        /*0860*/ 	.word	0x00000120
        /*0864*/ 	.short	0x010b
        /*0866*/ 	.byte	0x07
	.zero		1


	//   ....[118]....
        /*0868*/ 	.word	0x00004f20
        /*086c*/ 	.word	0x000000ff
        /*0870*/ 	.word	0x00000000
        /*0874*/ 	.short	0x0101
        /*0876*/ 	.byte	0x08
	.zero		1


	//   ....[119]....
        /*0878*/ 	.word	0x00004f50
        /*087c*/ 	.word	0x000000ff
        /*0880*/ 	.word	0x00000148
        /*0884*/ 	.short	0x010a
        /*0886*/ 	.byte	0x07
	.zero		1


	//   ....[120]....
        /*0888*/ 	.word	0x00005160
        /*088c*/ 	.word	0x000000ff
        /*0890*/ 	.word	0x00000128
        /*0894*/ 	.short	0x010b
        /*0896*/ 	.byte	0x07
	.zero		1


	//   ....[121]....
        /*0898*/ 	.word	0x00005180
        /*089c*/ 	.word	0x000000ff
        /*08a0*/ 	.word	0x00000000
        /*08a4*/ 	.short	0x0101
        /*08a6*/ 	.byte	0x0d
	.zero		1


	//   ....[122]....
        /*08a8*/ 	.word	0x000051b0
        /*08ac*/ 	.word	0x000000ff
        /*08b0*/ 	.word	0x00000130
        /*08b4*/ 	.short	0x010a
        /*08b6*/ 	.byte	0x07
	.zero		1


	//   ....[123]....
        /*08b8*/ 	.word	0x000051d0
        /*08bc*/ 	.word	0x000000ff
        /*08c0*/ 	.word	0x00000138
        /*08c4*/ 	.short	0x010a
        /*08c6*/ 	.byte	0x07
	.zero		1


	//   ....[124]....
        /*08c8*/ 	.word	0x000051f0
        /*08cc*/ 	.word	0x000000ff
        /*08d0*/ 	.word	0x00000140
        /*08d4*/ 	.short	0x010a
        /*08d6*/ 	.byte	0x07
	.zero		1


	//   ....[125]....
        /*08d8*/ 	.word	0x00005230
        /*08dc*/ 	.word	0x00000000
        /*08e0*/ 	.word	0x00000148
        /*08e4*/ 	.short	0x010a
        /*08e6*/ 	.byte	0xff
	.zero		1


	//   ....[126]....
        /*08e8*/ 	.word	0x00005590
        /*08ec*/ 	.word	0x00000000
        /*08f0*/ 	.word	0x00000160
        /*08f4*/ 	.short	0x010a
        /*08f6*/ 	.byte	0xff
	.zero		1


	//   ....[127]....
        /*08f8*/ 	.word	0x000056a0
        /*08fc*/ 	.word	0x00000000
        /*0900*/ 	.word	0x00000000
        /*0904*/ 	.short	0x0101
        /*0906*/ 	.byte	0xff
	.zero		1


	//   ....[128]....
        /*0908*/ 	.word	0x00006100
        /*090c*/ 	.word	0x000000ff
        /*0910*/ 	.word	0x00000110
        /*0914*/ 	.short	0x010a
        /*0916*/ 	.byte	0x30
	.zero		1


	//   ....[129]....
        /*0918*/ 	.word	0x00006170
        /*091c*/ 	.word	0x0000004f
        /*0920*/ 	.word	0x00000180
        /*0924*/ 	.short	0x010a
        /*0926*/ 	.byte	0xff
	.zero		1


	//   ....[130]....
        /*0928*/ 	.word	0x00006220
        /*092c*/ 	.word	0x000000ff
        /*0930*/ 	.word	0x00000110
        /*0934*/ 	.short	0x010a
        /*0936*/ 	.byte	0x30
	.zero		1


	//   ....[131]....
        /*0938*/ 	.word	0x00006300
        /*093c*/ 	.word	0x0000004f
        /*0940*/ 	.word	0x00000180
        /*0944*/ 	.short	0x010a
        /*0946*/ 	.byte	0xff
	.zero		1


	//   ....[132]....
        /*0948*/ 	.word	0x00006a30
        /*094c*/ 	.word	0x00000000
        /*0950*/ 	.word	0x00000000
        /*0954*/ 	.short	0x0101
        /*0956*/ 	.byte	0xff
	.zero		1


	//   ....[133]....
        /*0958*/ 	.word	0x00006a40
        /*095c*/ 	.word	0x00000003
        /*0960*/ 	.word	0x00000110
        /*0964*/ 	.short	0x010a
        /*0966*/ 	.byte	0xff
	.zero		1


	//   ....[134]....
        /*0968*/ 	.word	0x00006b00
        /*096c*/ 	.word	0x00000003
        /*0970*/ 	.word	0x00000110
        /*0974*/ 	.short	0x010a
        /*0976*/ 	.byte	0xff
	.zero		1


	//   ....[135]....
        /*0978*/ 	.word	0x000072b0
        /*097c*/ 	.word	0x00000026
        /*0980*/ 	.word	0x00000000
        /*0984*/ 	.short	0x0101
        /*0986*/ 	.byte	0xff
	.zero		1


	//   ....[136]....
        /*0988*/ 	.word	0x000072d0
        /*098c*/ 	.word	0x00000053
        /*0990*/ 	.word	0x00000110
        /*0994*/ 	.short	0x010a
        /*0996*/ 	.byte	0xff
	.zero		1


	//   ....[137]....
        /*0998*/ 	.word	0x00007380
        /*099c*/ 	.word	0x00000053
        /*09a0*/ 	.word	0x00000110
        /*09a4*/ 	.short	0x010a
        /*09a6*/ 	.byte	0xff
	.zero		1


	//   ....[138]....
        /*09a8*/ 	.word	0x00007b30
        /*09ac*/ 	.word	0x00000026
        /*09b0*/ 	.word	0x00000000
        /*09b4*/ 	.short	0x0101
        /*09b6*/ 	.byte	0xff
	.zero		1


	//   ....[139]....
        /*09b8*/ 	.word	0x00007b50
        /*09bc*/ 	.word	0x00000058
        /*09c0*/ 	.word	0x00000110
        /*09c4*/ 	.short	0x010a
        /*09c6*/ 	.byte	0xff
	.zero		1


	//   ....[140]....
        /*09c8*/ 	.word	0x00007c00
        /*09cc*/ 	.word	0x00000058
        /*09d0*/ 	.word	0x00000110
        /*09d4*/ 	.short	0x010a
        /*09d6*/ 	.byte	0xff
	.zero		1


	//   ....[141]....
        /*09d8*/ 	.word	0x00007f40
        /*09dc*/ 	.word	0x000000ff
        /*09e0*/ 	.word	0x00000000
        /*09e4*/ 	.short	0x0101
        /*09e6*/ 	.byte	0x05
	.zero		1


	//   ....[142]....
        /*09e8*/ 	.word	0x00008410
        /*09ec*/ 	.word	0x00000002
        /*09f0*/ 	.word	0x00000000
        /*09f4*/ 	.short	0x0101
        /*09f6*/ 	.byte	0xff
	.zero		1


	//   ....[143]....
        /*09f8*/ 	.word	0x00008680
        /*09fc*/ 	.word	0x000000ff
        /*0a00*/ 	.word	0x00000000
        /*0a04*/ 	.short	0x0101
        /*0a06*/ 	.byte	0x04
	.zero		1


	//   ....[144]....
        /*0a08*/ 	.word	0x000086a0
        /*0a0c*/ 	.word	0x00000003
        /*0a10*/ 	.word	0x000001d0
        /*0a14*/ 	.short	0x010a
        /*0a16*/ 	.byte	0xff
	.zero		1


	//   ....[145]....
        /*0a18*/ 	.word	0x00008700
        /*0a1c*/ 	.word	0x00000002
        /*0a20*/ 	.word	0x00000088
        /*0a24*/ 	.short	0x010a
        /*0a26*/ 	.byte	0xff
	.zero		1


	//   ....[146]....
        /*0a28*/ 	.word	0x00008760
        /*0a2c*/ 	.word	0x00000002
        /*0a30*/ 	.word	0x00000088
        /*0a34*/ 	.short	0x010a
        /*0a36*/ 	.byte	0xff
	.zero		1


	//   ....[147]....
        /*0a38*/ 	.word	0x000087b0
        /*0a3c*/ 	.word	0x00000002
        /*0a40*/ 	.word	0x00000160
        /*0a44*/ 	.short	0x010a
        /*0a46*/ 	.byte	0xff
	.zero		1


	//   ....[148]....
        /*0a48*/ 	.word	0x00008810
        /*0a4c*/ 	.word	0x00000000
        /*0a50*/ 	.word	0x00000000
        /*0a54*/ 	.short	0x010a
        /*0a56*/ 	.byte	0xff
	.zero		1


	//   ....[149]....
        /*0a58*/ 	.word	0x00008870
        /*0a5c*/ 	.word	0x00000000
        /*0a60*/ 	.word	0x00000000
        /*0a64*/ 	.short	0x010a
        /*0a66*/ 	.byte	0xff
	.zero		1


	//   ....[150]....
        /*0a68*/ 	.word	0x000088d0
        /*0a6c*/ 	.word	0x00000000
        /*0a70*/ 	.word	0x00000000
        /*0a74*/ 	.short	0x010a
        /*0a76*/ 	.byte	0xff
	.zero		1


	//   ....[151]....
        /*0a78*/ 	.word	0x00008930
        /*0a7c*/ 	.word	0x00000000
        /*0a80*/ 	.word	0x00000000
        /*0a84*/ 	.short	0x010a
        /*0a86*/ 	.byte	0xff
	.zero		1


	//   ....[152]....
        /*0a88*/ 	.word	0x00008990
        /*0a8c*/ 	.word	0x00000000
        /*0a90*/ 	.word	0x00000000
        /*0a94*/ 	.short	0x010a
        /*0a96*/ 	.byte	0xff
	.zero		1


	//   ....[153]....
        /*0a98*/ 	.word	0x000089f0
        /*0a9c*/ 	.word	0x00000000
        /*0aa0*/ 	.word	0x00000000
        /*0aa4*/ 	.short	0x010a
        /*0aa6*/ 	.byte	0xff
	.zero		1


	//   ....[154]....
        /*0aa8*/ 	.word	0x00008a50
        /*0aac*/ 	.word	0x00000000
        /*0ab0*/ 	.word	0x00000000
        /*0ab4*/ 	.short	0x010a
        /*0ab6*/ 	.byte	0xff
	.zero		1


	//   ....[155]....
        /*0ab8*/ 	.word	0x00008ab0
        /*0abc*/ 	.word	0x00000000
        /*0ac0*/ 	.word	0x00000000
        /*0ac4*/ 	.short	0x010a
        /*0ac6*/ 	.byte	0xff
	.zero		1


	//   ....[156]....
        /*0ac8*/ 	.word	0x00008b10
        /*0acc*/ 	.word	0x00000000
        /*0ad0*/ 	.word	0x00000000
        /*0ad4*/ 	.short	0x010a
        /*0ad6*/ 	.byte	0xff
	.zero		1


	//   ....[157]....
        /*0ad8*/ 	.word	0x00008b70
        /*0adc*/ 	.word	0x00000000
        /*0ae0*/ 	.word	0x00000000
        /*0ae4*/ 	.short	0x010a
        /*0ae6*/ 	.byte	0xff
	.zero		1


	//   ....[158]....
        /*0ae8*/ 	.word	0x00008bd0
        /*0aec*/ 	.word	0x00000000
        /*0af0*/ 	.word	0x00000000
        /*0af4*/ 	.short	0x010a
        /*0af6*/ 	.byte	0xff
	.zero		1


	//   ....[159]....
        /*0af8*/ 	.word	0x00008c30
        /*0afc*/ 	.word	0x00000000
        /*0b00*/ 	.word	0x00000000
        /*0b04*/ 	.short	0x010a
        /*0b06*/ 	.byte	0xff
	.zero		1


	//   ....[160]....
        /*0b08*/ 	.word	0x00008c90
        /*0b0c*/ 	.word	0x00000000
        /*0b10*/ 	.word	0x00000000
        /*0b14*/ 	.short	0x010a
        /*0b16*/ 	.byte	0xff
	.zero		1


	//   ....[161]....
        /*0b18*/ 	.word	0x00008cf0
        /*0b1c*/ 	.word	0x00000000
        /*0b20*/ 	.word	0x00000000
        /*0b24*/ 	.short	0x010a
        /*0b26*/ 	.byte	0xff
	.zero		1


	//   ....[162]....
        /*0b28*/ 	.word	0x00008d50
        /*0b2c*/ 	.word	0x00000000
        /*0b30*/ 	.word	0x00000000
        /*0b34*/ 	.short	0x010a
        /*0b36*/ 	.byte	0xff
	.zero		1


	//   ....[163]....
        /*0b38*/ 	.word	0x00008db0
        /*0b3c*/ 	.word	0x00000000
        /*0b40*/ 	.word	0x00000000
        /*0b44*/ 	.short	0x010a
        /*0b46*/ 	.byte	0xff
	.zero		1


	//   ....[164]....
        /*0b48*/ 	.word	0x00008e00
        /*0b4c*/ 	.word	0x00000000
        /*0b50*/ 	.word	0x000001c0
        /*0b54*/ 	.short	0x010a
        /*0b56*/ 	.byte	0xff
	.zero		1


	//   ....[165]....
        /*0b58*/ 	.word	0x00008e60
        /*0b5c*/ 	.word	0x00000000
        /*0b60*/ 	.word	0x00000170
        /*0b64*/ 	.short	0x010a
        /*0b66*/ 	.byte	0xff
	.zero		1


	//   ....[166]....
        /*0b68*/ 	.word	0x00008eb0
        /*0b6c*/ 	.word	0x00000000
        /*0b70*/ 	.word	0x00000160
        /*0b74*/ 	.short	0x010a
        /*0b76*/ 	.byte	0xff
	.zero		1


	//   ....[167]....
        /*0b78*/ 	.word	0x00008f10
        /*0b7c*/ 	.word	0x00000000
        /*0b80*/ 	.word	0x00000170
        /*0b84*/ 	.short	0x010a
        /*0b86*/ 	.byte	0xff
	.zero		1


	//   ....[168]....
        /*0b88*/ 	.word	0x00008f60
        /*0b8c*/ 	.word	0x00000000
        /*0b90*/ 	.word	0x00000160
        /*0b94*/ 	.short	0x010a
        /*0b96*/ 	.byte	0xff
	.zero		1


	//   ....[169]....
        /*0b98*/ 	.word	0x00008fc0
        /*0b9c*/ 	.word	0x00000003
        /*0ba0*/ 	.word	0x000001a0
        /*0ba4*/ 	.short	0x010a
        /*0ba6*/ 	.byte	0xff
	.zero		1


	//   ....[170]....
        /*0ba8*/ 	.word	0x00009020
        /*0bac*/ 	.word	0x00000000
        /*0bb0*/ 	.word	0x00000000
        /*0bb4*/ 	.short	0x010a
        /*0bb6*/ 	.byte	0xff
	.zero		1


	//   ....[171]....
        /*0bb8*/ 	.word	0x00009080
        /*0bbc*/ 	.word	0x00000000
        /*0bc0*/ 	.word	0x00000000
        /*0bc4*/ 	.short	0x010a
        /*0bc6*/ 	.byte	0xff
	.zero		1


	//   ....[172]....
        /*0bc8*/ 	.word	0x000090e0
        /*0bcc*/ 	.word	0x00000000
        /*0bd0*/ 	.word	0x00000000
        /*0bd4*/ 	.short	0x010a
        /*0bd6*/ 	.byte	0xff
	.zero		1


	//   ....[173]....
        /*0bd8*/ 	.word	0x00009140
        /*0bdc*/ 	.word	0x00000000
        /*0be0*/ 	.word	0x00000000
        /*0be4*/ 	.short	0x010a
        /*0be6*/ 	.byte	0xff
	.zero		1


	//   ....[174]....
        /*0be8*/ 	.word	0x000091a0
        /*0bec*/ 	.word	0x00000000
        /*0bf0*/ 	.word	0x00000000
        /*0bf4*/ 	.short	0x010a
        /*0bf6*/ 	.byte	0xff
	.zero		1


	//   ....[175]....
        /*0bf8*/ 	.word	0x000091f0
        /*0bfc*/ 	.word	0x00000000
        /*0c00*/ 	.word	0x00000160
        /*0c04*/ 	.short	0x010a
        /*0c06*/ 	.byte	0xff
	.zero		1


	//   ....[176]....
        /*0c08*/ 	.word	0x00009250
        /*0c0c*/ 	.word	0x00000000
        /*0c10*/ 	.word	0x00000158
        /*0c14*/ 	.short	0x010a
        /*0c16*/ 	.byte	0xff
	.zero		1


	//   ....[177]....
        /*0c18*/ 	.word	0x000092b0
        /*0c1c*/ 	.word	0x00000003
        /*0c20*/ 	.word	0x00000130
        /*0c24*/ 	.short	0x010a
        /*0c26*/ 	.byte	0xff
	.zero		1


	//   ....[178]....
        /*0c28*/ 	.word	0x00009310
        /*0c2c*/ 	.word	0x00000003
        /*0c30*/ 	.word	0x00000138
        /*0c34*/ 	.short	0x010a
        /*0c36*/ 	.byte	0xff
	.zero		1


	//   ....[179]....
        /*0c38*/ 	.word	0x00009370
        /*0c3c*/ 	.word	0x00000003
        /*0c40*/ 	.word	0x00000140
        /*0c44*/ 	.short	0x010a
        /*0c46*/ 	.byte	0xff
	.zero		1


	//   ....[180]....
        /*0c48*/ 	.word	0x000093d0
        /*0c4c*/ 	.word	0x00000003
        /*0c50*/ 	.word	0x00000148
        /*0c54*/ 	.short	0x010a
        /*0c56*/ 	.byte	0xff
	.zero		1


	//   ....[181]....
        /*0c58*/ 	.word	0x00009430
        /*0c5c*/ 	.word	0x00000000
        /*0c60*/ 	.word	0x00000130
        /*0c64*/ 	.short	0x010a
        /*0c66*/ 	.byte	0xff
	.zero		1


	//   ....[182]....
        /*0c68*/ 	.word	0x00009490
        /*0c6c*/ 	.word	0x00000000
        /*0c70*/ 	.word	0x00000138
        /*0c74*/ 	.short	0x010a
        /*0c76*/ 	.byte	0xff
	.zero		1


	//   ....[183]....
        /*0c78*/ 	.word	0x000094f0
        /*0c7c*/ 	.word	0x00000000
        /*0c80*/ 	.word	0x00000140
        /*0c84*/ 	.short	0x010a
        /*0c86*/ 	.byte	0xff
	.zero		1


	//   ....[184]....
        /*0c88*/ 	.word	0x00009540
        /*0c8c*/ 	.word	0x00000000
        /*0c90*/ 	.word	0x00000160
        /*0c94*/ 	.short	0x010a
        /*0c96*/ 	.byte	0xff
	.zero		1


	//   ....[185]....
        /*0c98*/ 	.word	0x000095a0
        /*0c9c*/ 	.word	0x00000002
        /*0ca0*/ 	.word	0x00000110
        /*0ca4*/ 	.short	0x010a
        /*0ca6*/ 	.byte	0xff
	.zero		1


	//   ....[186]....
        /*0ca8*/ 	.word	0x000095f0
        /*0cac*/ 	.word	0x0000004f
        /*0cb0*/ 	.word	0x00000180
        /*0cb4*/ 	.short	0x010a
        /*0cb6*/ 	.byte	0xff
	.zero		1


	//   ....[187]....
        /*0cb8*/ 	.word	0x00009640
        /*0cbc*/ 	.word	0x00000003
        /*0cc0*/ 	.word	0x00000110
        /*0cc4*/ 	.short	0x010a
        /*0cc6*/ 	.byte	0xff
	.zero		1


	//   ....[188]....
        /*0cc8*/ 	.word	0x00009690
        /*0ccc*/ 	.word	0x00000053
        /*0cd0*/ 	.word	0x00000110
        /*0cd4*/ 	.short	0x010a
        /*0cd6*/ 	.byte	0xff
	.zero		1


	//   ....[189]....
        /*0cd8*/ 	.word	0x000096e0
        /*0cdc*/ 	.word	0x00000058
        /*0ce0*/ 	.word	0x00000110
        /*0ce4*/ 	.short	0x010a
        /*0ce6*/ 	.byte	0xff
	.zero		1


	//----- nvinfo : EIATTR_NUM_MBARRIERS
	.align		4
.L_47:
        /*0ce8*/ 	.byte	0x03, 0x38
        /*0cea*/ 	.short	0x003c


	//----- nvinfo : EIATTR_EXIT_INSTR_OFFSETS
	.align		4
        /*0cec*/ 	.byte	0x04, 0x1c
        /*0cee*/ 	.short	(.L_49 - .L_48)


	//   ....[0]....
.L_48:
        /*0cf0*/ 	.word	0x00002e30


	//   ....[1]....
        /*0cf4*/ 	.word	0x00003320


	//   ....[2]....
        /*0cf8*/ 	.word	0x00003380


	//   ....[3]....
        /*0cfc*/ 	.word	0x00004200


	//   ....[4]....
        /*0d00*/ 	.word	0x00005260


	//   ....[5]....
        /*0d04*/ 	.word	0x000052a0


	//   ....[6]....
        /*0d08*/ 	.word	0x00008570


	//   ....[7]....
        /*0d0c*/ 	.word	0x000085f0


	//   ....[8]....
        /*0d10*/ 	.word	0x00008620


	//   ....[9]....
        /*0d14*/ 	.word	0x00008690


	//----- nvinfo : EIATTR_MAX_THREADS
	.align		4
.L_49:
        /*0d18*/ 	.byte	0x04, 0x05
        /*0d1a*/ 	.short	(.L_51 - .L_50)
.L_50:
        /*0d1c*/ 	.word	0x00000100
        /*0d20*/ 	.word	0x00000001
        /*0d24*/ 	.word	0x00000001


	//----- nvinfo : EIATTR_CRS_STACK_SIZE
	.align		4
.L_51:
        /*0d28*/ 	.byte	0x04, 0x1e
        /*0d2a*/ 	.short	(.L_53 - .L_52)
.L_52:
        /*0d2c*/ 	.word	0x00000000


	//----- nvinfo : EIATTR_CBANK_PARAM_SIZE
	.align		4
.L_53:
        /*0d30*/ 	.byte	0x03, 0x19
        /*0d32*/ 	.short	0x0800


	//----- nvinfo : EIATTR_PARAM_CBANK
	.align		4
        /*0d34*/ 	.byte	0x04, 0x0a
        /*0d36*/ 	.short	(.L_55 - .L_54)
	.align		4
.L_54:
        /*0d38*/ 	.word	index@(.nv.constant0._ZN7cutlass13device_kernelINS_4gemm6kernel13GemmUniversalIN4cute5tupleIJiiiiEEENS1_10collective13CollectiveMmaINS1_35MainloopSm100TmaUmmaWarpSpecializedILi17ELi2ELi4ENS5_IJNS4_1CILi1EEESB_SB_EEEEENS5_IJNSA_ILi64EEENSA_ILi128EEENSA_ILi32EEEEEENS_10bfloat16_tENS5_IJlSB_lEEESI_SJ_NS4_8TiledMMAINS4_8MMA_AtomIJNS4_20SM100_MMA_F16BF16_SSISI_SI_fLi64ELi128ELNS4_4UMMA5MajorE0ELSO_0ELNSN_7ScaleInE0ELSP_0EEEEEENS4_6LayoutISC_NS5_IJNSA_ILi0EEEST_ST_EEEEENS5_IJNS4_10UnderscoreESW_SW_EEEEENS4_13SM90_TMA_LOADENS4_14ComposedLayoutINS4_7SwizzleILi2ELi4ELi3EEENS4_18smem_ptr_flag_bitsILi16EEENSS_INS5_IJNSA_ILi8EEESG_EEENS5_IJSG_SB_EEEEEEEvNS4_8identityESZ_S19_vS1A_EENS_8epilogue10collective18CollectiveEpilogueINS1C_23Sm100TmaWarpSpecializedILi4ELi2ELi16ELb1ELb0EEEJSH_NS5_IJNSS_ISE_SB_EENSS_ISG_SB_EEEEESI_SJ_SI_SJ_NS1C_6fusion15FusionCallbacksIS1G_NS1K_17LinearCombinationISI_fSI_fLNS_15FloatRoundStyleE2EEESH_S1J_JEEENS4_5SM1004TMEM4LOAD26SM100_TMEM_LOAD_16dp256b4xESZ_S19_NS4_17SM75_U32x4_LDSM_NENS4_14SM90_TMA_STOREES19_NS4_17SM90_U32x4_STSM_NENS4_39AutoVectorizingCopyWithAssumedAlignmentILi128EEEEEEvvEEEEvNT_6ParamsE)
        /*0d3c*/ 	.short	0x0380
        /*0d3e*/ 	.short	0x0800


	//----- nvinfo : EIATTR_SW_WAR
	.align		4
.L_55:
        /*0d40*/ 	.byte	0x04, 0x36
        /*0d42*/ 	.short	(.L_57 - .L_56)
.L_56:
        /*0d44*/ 	.word	0x00000008
.L_57:


//--------------------- .nv.callgraph             --------------------------
	.section	.nv.callgraph,"",@"SHT_CUDA_CALLGRAPH"
	.align	4
	.sectionentsize	8
	.align		4
        /*0000*/ 	.word	0x00000000
	.align		4
        /*0004*/ 	.word	0xffffffff
	.align		4
        /*0008*/ 	.word	index@(_ZN7cutlass13device_kernelINS_4gemm6kernel13GemmUniversalIN4cute5tupleIJiiiiEEENS1_10collective13CollectiveMmaINS1_35MainloopSm100TmaUmmaWarpSpecializedILi17ELi2ELi4ENS5_IJNS4_1CILi1EEESB_SB_EEEEENS5_IJNSA_ILi64EEENSA_ILi128EEENSA_ILi32EEEEEENS_10bfloat16_tENS5_IJlSB_lEEESI_SJ_NS4_8TiledMMAINS4_8MMA_AtomIJNS4_20SM100_MMA_F16BF16_SSISI_SI_fLi64ELi128ELNS4_4UMMA5MajorE0ELSO_0ELNSN_7ScaleInE0ELSP_0EEEEEENS4_6LayoutISC_NS5_IJNSA_ILi0EEEST_ST_EEEEENS5_IJNS4_10UnderscoreESW_SW_EEEEENS4_13SM90_TMA_LOADENS4_14ComposedLayoutINS4_7SwizzleILi2ELi4ELi3EEENS4_18smem_ptr_flag_bitsILi16EEENSS_INS5_IJNSA_ILi8EEESG_EEENS5_IJSG_SB_EEEEEEEvNS4_8identityESZ_S19_vS1A_EENS_8epilogue10collective18CollectiveEpilogueINS1C_23Sm100TmaWarpSpecializedILi4ELi2ELi16ELb1ELb0EEEJSH_NS5_IJNSS_ISE_SB_EENSS_ISG_SB_EEEEESI_SJ_SI_SJ_NS1C_6fusion15FusionCallbacksIS1G_NS1K_17LinearCombinationISI_fSI_fLNS_15FloatRoundStyleE2EEESH_S1J_JEEENS4_5SM1004TMEM4LOAD26SM100_TMEM_LOAD_16dp256b4xESZ_S19_NS4_17SM75_U32x4_LDSM_NENS4_14SM90_TMA_STOREES19_NS4_17SM90_U32x4_STSM_NENS4_39AutoVectorizingCopyWithAssumedAlignmentILi128EEEEEEvvEEEEvNT_6ParamsE)
	.align		4
        /*000c*/ 	.word	index@(__assertfail)
	.align		4
        /*0010*/ 	.word	0x00000000
	.align		4
        /*0014*/ 	.word	0xfffffffe
	.align		4
        /*0018*/ 	.word	0x00000000
	.align		4
        /*001c*/ 	.word	0xfffffffd
	.align		4
        /*0020*/ 	.word	0x00000000
	.align		4
        /*0024*/ 	.word	0xfffffffc


//--------------------- .nv.constant4             --------------------------
	.section	.nv.constant4,"a",@progbits
	.align	8
	.align		8
.nv.constant4:
        /*0000*/ 	.dword	__assertfail
	.align		8
        /*0008*/ 	.dword	__unnamed_1
	.align		8
        /*0010*/ 	.dword	__unnamed_2
	.align		8
        /*0018*/ 	.dword	_ZN40_INTERNAL_5773a05f_4_k_cu_36b8f4ea_189434cuda3std3__45__cpo5beginE
	.align		8
        /*0020*/ 	.dword	_ZN40_INTERNAL_5773a05f_4_k_cu_36b8f4ea_189434cuda3std3__45__cpo3endE
	.align		8
        /*0028*/ 	.dword	_ZN40_INTERNAL_5773a05f_4_k_cu_36b8f4ea_189434cuda3std3__45__cpo6cbeginE
	.align		8
        /*0030*/ 	.dword	_ZN40_INTERNAL_5773a05f_4_k_cu_36b8f4ea_189434cuda3std3__45__cpo4cendE
	.align		8
        /*0038*/ 	.dword	_ZN40_INTERNAL_5773a05f_4_k_cu_36b8f4ea_189434cuda3std3__442_GLOBAL__N__5773a05f_4_k_cu_36b8f4ea_189436ignoreE
	.align		8
        /*0040*/ 	.dword	_ZN40_INTERNAL_5773a05f_4_k_cu_36b8f4ea_189434cuda3std3__419piecewise_constructE
	.align		8
        /*0048*/ 	.dword	_ZN40_INTERNAL_5773a05f_4_k_cu_36b8f4ea_189434cuda3std3__48in_placeE
	.align		8
        /*0050*/ 	.dword	_ZN40_INTERNAL_5773a05f_4_k_cu_36b8f4ea_189434cuda3std6ranges3__45__cpo4swapE
	.align		8
        /*0058*/ 	.dword	_ZN40_INTERNAL_5773a05f_4_k_cu_36b8f4ea_189434cuda3std6ranges3__45__cpo9iter_moveE
	.align		8
        /*0060*/ 	.dword	_ZN40_INTERNAL_5773a05f_4_k_cu_36b8f4ea_189434cute7productE
	.align		8
        /*0068*/ 	.dword	_ZN40_INTERNAL_5773a05f_4_k_cu_36b8f4ea_189434cute1_E
	.align		8
        /*0070*/ 	.dword	$str$25
	.align		8
        /*0078*/ 	.dword	$str$26
	.align		8
        /*0080*/ 	.dword	$str$27
	.align		8
        /*0088*/ 	.dword	$str$28


//--------------------- .text._ZN7cutlass13device_kernelINS_4gemm6kernel13GemmUniversalIN4cute5tupleIJiiiiEEENS1_10collective13CollectiveMmaINS1_35MainloopSm100TmaUmmaWarpSpecializedILi17ELi2ELi4ENS5_IJNS4_1CILi1EEESB_SB_EEEEENS5_IJNSA_ILi64EEENSA_ILi128EEENSA_ILi32EEEEEENS_10bfloat16_tENS5_IJlSB_lEEESI_SJ_NS4_8TiledMMAINS4_8MMA_AtomIJNS4_20SM100_MMA_F16BF16_SSISI_SI_fLi64ELi128ELNS4_4UMMA5MajorE0ELSO_0ELNSN_7ScaleInE0ELSP_0EEEEEENS4_6LayoutISC_NS5_IJNSA_ILi0EEEST_ST_EEEEENS5_IJNS4_10UnderscoreESW_SW_EEEEENS4_13SM90_TMA_LOADENS4_14ComposedLayoutINS4_7SwizzleILi2ELi4ELi3EEENS4_18smem_ptr_flag_bitsILi16EEENSS_INS5_IJNSA_ILi8EEESG_EEENS5_IJSG_SB_EEEEEEEvNS4_8identityESZ_S19_vS1A_EENS_8epilogue10collective18CollectiveEpilogueINS1C_23Sm100TmaWarpSpecializedILi4ELi2ELi16ELb1ELb0EEEJSH_NS5_IJNSS_ISE_SB_EENSS_ISG_SB_EEEEESI_SJ_SI_SJ_NS1C_6fusion15FusionCallbacksIS1G_NS1K_17LinearCombinationISI_fSI_fLNS_15FloatRoundStyleE2EEESH_S1J_JEEENS4_5SM1004TMEM4LOAD26SM100_TMEM_LOAD_16dp256b4xESZ_S19_NS4_17SM75_U32x4_LDSM_NENS4_14SM90_TMA_STOREES19_NS4_17SM90_U32x4_STSM_NENS4_39AutoVectorizingCopyWithAssumedAlignmentILi128EEEEEEvvEEEEvNT_6ParamsE --------------------------
	.section	.text._ZN7cutlass13device_kernelINS_4gemm6kernel13GemmUniversalIN4cute5tupleIJiiiiEEENS1_10collective13CollectiveMmaINS1_35MainloopSm100TmaUmmaWarpSpecializedILi17ELi2ELi4ENS5_IJNS4_1CILi1EEESB_SB_EEEEENS5_IJNSA_ILi64EEENSA_ILi128EEENSA_ILi32EEEEEENS_10bfloat16_tENS5_IJlSB_lEEESI_SJ_NS4_8TiledMMAINS4_8MMA_AtomIJNS4_20SM100_MMA_F16BF16_SSISI_SI_fLi64ELi128ELNS4_4UMMA5MajorE0ELSO_0ELNSN_7ScaleInE0ELSP_0EEEEEENS4_6LayoutISC_NS5_IJNSA_ILi0EEEST_ST_EEEEENS5_IJNS4_10UnderscoreESW_SW_EEEEENS4_13SM90_TMA_LOADENS4_14ComposedLayoutINS4_7SwizzleILi2ELi4ELi3EEENS4_18smem_ptr_flag_bitsILi16EEENSS_INS5_IJNSA_ILi8EEESG_EEENS5_IJSG_SB_EEEEEEEvNS4_8identityESZ_S19_vS1A_EENS_8epilogue10collective18CollectiveEpilogueINS1C_23Sm100TmaWarpSpecializedILi4ELi2ELi16ELb1ELb0EEEJSH_NS5_IJNSS_ISE_SB_EENSS_ISG_SB_EEEEESI_SJ_SI_SJ_NS1C_6fusion15FusionCallbacksIS1G_NS1K_17LinearCombinationISI_fSI_fLNS_15FloatRoundStyleE2EEESH_S1J_JEEENS4_5SM1004TMEM4LOAD26SM100_TMEM_LOAD_16dp256b4xESZ_S19_NS4_17SM75_U32x4_LDSM_NENS4_14SM90_TMA_STOREES19_NS4_17SM90_U32x4_STSM_NENS4_39AutoVectorizingCopyWithAssumedAlignmentILi128EEEEEEvvEEEEvNT_6ParamsE,"ax",@progbits
	.align	128
.text._ZN7cutlass13device_kernelINS_4gemm6kernel13GemmUniversalIN4cute5tupleIJiiiiEEENS1_10collective13CollectiveMmaINS1_35MainloopSm100TmaUmmaWarpSpecializedILi17ELi2ELi4ENS5_IJNS4_1CILi1EEESB_SB_EEEEENS5_IJNSA_ILi64EEENSA_ILi128EEENSA_ILi32EEEEEENS_10bfloat16_tENS5_IJlSB_lEEESI_SJ_NS4_8TiledMMAINS4_8MMA_AtomIJNS4_20SM100_MMA_F16BF16_SSISI_SI_fLi64ELi128ELNS4_4UMMA5MajorE0ELSO_0ELNSN_7ScaleInE0ELSP_0EEEEEENS4_6LayoutISC_NS5_IJNSA_ILi0EEEST_ST_EEEEENS5_IJNS4_10UnderscoreESW_SW_EEEEENS4_13SM90_TMA_LOADENS4_14ComposedLayoutINS4_7SwizzleILi2ELi4ELi3EEENS4_18smem_ptr_flag_bitsILi16EEENSS_INS5_IJNSA_ILi8EEESG_EEENS5_IJSG_SB_EEEEEEEvNS4_8identityESZ_S19_vS1A_EENS_8epilogue10collective18CollectiveEpilogueINS1C_23Sm100TmaWarpSpecializedILi4ELi2ELi16ELb1ELb0EEEJSH_NS5_IJNSS_ISE_SB_EENSS_ISG_SB_EEEEESI_SJ_SI_SJ_NS1C_6fusion15FusionCallbacksIS1G_NS1K_17LinearCombinationISI_fSI_fLNS_15FloatRoundStyleE2EEESH_S1J_JEEENS4_5SM1004TMEM4LOAD26SM100_TMEM_LOAD_16dp256b4xESZ_S19_NS4_17SM75_U32x4_LDSM_NENS4_14SM90_TMA_STOREES19_NS4_17SM90_U32x4_STSM_NENS4_39AutoVectorizingCopyWithAssumedAlignmentILi128EEEEEEvvEEEEvNT_6ParamsE:
        .type           _ZN7cutlass13device_kernelINS_4gemm6kernel13GemmUniversalIN4cute5tupleIJiiiiEEENS1_10collective13CollectiveMmaINS1_35MainloopSm100TmaUmmaWarpSpecializedILi17ELi2ELi4ENS5_IJNS4_1CILi1EEESB_SB_EEEEENS5_IJNSA_ILi64EEENSA_ILi128EEENSA_ILi32EEEEEENS_10bfloat16_tENS5_IJlSB_lEEESI_SJ_NS4_8TiledMMAINS4_8MMA_AtomIJNS4_20SM100_MMA_F16BF16_SSISI_SI_fLi64ELi128ELNS4_4UMMA5MajorE0ELSO_0ELNSN_7ScaleInE0ELSP_0EEEEEENS4_6LayoutISC_NS5_IJNSA_ILi0EEEST_ST_EEEEENS5_IJNS4_10UnderscoreESW_SW_EEEEENS4_13SM90_TMA_LOADENS4_14ComposedLayoutINS4_7SwizzleILi2ELi4ELi3EEENS4_18smem_ptr_flag_bitsILi16EEENSS_INS5_IJNSA_ILi8EEESG_EEENS5_IJSG_SB_EEEEEEEvNS4_8identityESZ_S19_vS1A_EENS_8epilogue10collective18CollectiveEpilogueINS1C_23Sm100TmaWarpSpecializedILi4ELi2ELi16ELb1ELb0EEEJSH_NS5_IJNSS_ISE_SB_EENSS_ISG_SB_EEEEESI_SJ_SI_SJ_NS1C_6fusion15FusionCallbacksIS1G_NS1K_17LinearCombinationISI_fSI_fLNS_15FloatRoundStyleE2EEESH_S1J_JEEENS4_5SM1004TMEM4LOAD26SM100_TMEM_LOAD_16dp256b4xESZ_S19_NS4_17SM75_U32x4_LDSM_NENS4_14SM90_TMA_STOREES19_NS4_17SM90_U32x4_STSM_NENS4_39AutoVectorizingCopyWithAssumedAlignmentILi128EEEEEEvvEEEEvNT_6ParamsE,@function
        .size           _ZN7cutlass13device_kernelINS_4gemm6kernel13GemmUniversalIN4cute5tupleIJiiiiEEENS1_10collective13CollectiveMmaINS1_35MainloopSm100TmaUmmaWarpSpecializedILi17ELi2ELi4ENS5_IJNS4_1CILi1EEESB_SB_EEEEENS5_IJNSA_ILi64EEENSA_ILi128EEENSA_ILi32EEEEEENS_10bfloat16_tENS5_IJlSB_lEEESI_SJ_NS4_8TiledMMAINS4_8MMA_AtomIJNS4_20SM100_MMA_F16BF16_SSISI_SI_fLi64ELi128ELNS4_4UMMA5MajorE0ELSO_0ELNSN_7ScaleInE0ELSP_0EEEEEENS4_6LayoutISC_NS5_IJNSA_ILi0EEEST_ST_EEEEENS5_IJNS4_10UnderscoreESW_SW_EEEEENS4_13SM90_TMA_LOADENS4_14ComposedLayoutINS4_7SwizzleILi2ELi4ELi3EEENS4_18smem_ptr_flag_bitsILi16EEENSS_INS5_IJNSA_ILi8EEESG_EEENS5_IJSG_SB_EEEEEEEvNS4_8identityESZ_S19_vS1A_EENS_8epilogue10collective18CollectiveEpilogueINS1C_23Sm100TmaWarpSpecializedILi4ELi2ELi16ELb1ELb0EEEJSH_NS5_IJNSS_ISE_SB_EENSS_ISG_SB_EEEEESI_SJ_SI_SJ_NS1C_6fusion15FusionCallbacksIS1G_NS1K_17LinearCombinationISI_fSI_fLNS_15FloatRoundStyleE2EEESH_S1J_JEEENS4_5SM1004TMEM4LOAD26SM100_TMEM_LOAD_16dp256b4xESZ_S19_NS4_17SM75_U32x4_LDSM_NENS4_14SM90_TMA_STOREES19_NS4_17SM90_U32x4_STSM_NENS4_39AutoVectorizingCopyWithAssumedAlignmentILi128EEEEEEvvEEEEvNT_6ParamsE,(.L_x_216 - _ZN7cutlass13device_kernelINS_4gemm6kernel13GemmUniversalIN4cute5tupleIJiiiiEEENS1_10collective13CollectiveMmaINS1_35MainloopSm100TmaUmmaWarpSpecializedILi17ELi2ELi4ENS5_IJNS4_1CILi1EEESB_SB_EEEEENS5_IJNSA_ILi64EEENSA_ILi128EEENSA_ILi32EEEEEENS_10bfloat16_tENS5_IJlSB_lEEESI_SJ_NS4_8TiledMMAINS4_8MMA_AtomIJNS4_20SM100_MMA_F16BF16_SSISI_SI_fLi64ELi128ELNS4_4UMMA5MajorE0ELSO_0ELNSN_7ScaleInE0ELSP_0EEEEEENS4_6LayoutISC_NS5_IJNSA_ILi0EEEST_ST_EEEEENS5_IJNS4_10UnderscoreESW_SW_EEEEENS4_13SM90_TMA_LOADENS4_14ComposedLayoutINS4_7SwizzleILi2ELi4ELi3EEENS4_18smem_ptr_flag_bitsILi16EEENSS_INS5_IJNSA_ILi8EEESG_EEENS5_IJSG_SB_EEEEEEEvNS4_8identityESZ_S19_vS1A_EENS_8epilogue10collective18CollectiveEpilogueINS1C_23Sm100TmaWarpSpecializedILi4ELi2ELi16ELb1ELb0EEEJSH_NS5_IJNSS_ISE_SB_EENSS_ISG_SB_EEEEESI_SJ_SI_SJ_NS1C_6fusion15FusionCallbacksIS1G_NS1K_17LinearCombinationISI_fSI_fLNS_15FloatRoundStyleE2EEESH_S1J_JEEENS4_5SM1004TMEM4LOAD26SM100_TMEM_LOAD_16dp256b4xESZ_S19_NS4_17SM75_U32x4_LDSM_NENS4_14SM90_TMA_STOREES19_NS4_17SM90_U32x4_STSM_NENS4_39AutoVectorizingCopyWithAssumedAlignmentILi128EEEEEEvvEEEEvNT_6ParamsE)
        .other          _ZN7cutlass13device_kernelINS_4gemm6kernel13GemmUniversalIN4cute5tupleIJiiiiEEENS1_10collective13CollectiveMmaINS1_35MainloopSm100TmaUmmaWarpSpecializedILi17ELi2ELi4ENS5_IJNS4_1CILi1EEESB_SB_EEEEENS5_IJNSA_ILi64EEENSA_ILi128EEENSA_ILi32EEEEEENS_10bfloat16_tENS5_IJlSB_lEEESI_SJ_NS4_8TiledMMAINS4_8MMA_AtomIJNS4_20SM100_MMA_F16BF16_SSISI_SI_fLi64ELi128ELNS4_4UMMA5MajorE0ELSO_0ELNSN_7ScaleInE0ELSP_0EEEEEENS4_6LayoutISC_NS5_IJNSA_ILi0EEEST_ST_EEEEENS5_IJNS4_10UnderscoreESW_SW_EEEEENS4_13SM90_TMA_LOADENS4_14ComposedLayoutINS4_7SwizzleILi2ELi4ELi3EEENS4_18smem_ptr_flag_bitsILi16EEENSS_INS5_IJNSA_ILi8EEESG_EEENS5_IJSG_SB_EEEEEEEvNS4_8identityESZ_S19_vS1A_EENS_8epilogue10collective18CollectiveEpilogueINS1C_23Sm100TmaWarpSpecializedILi4ELi2ELi16ELb1ELb0EEEJSH_NS5_IJNSS_ISE_SB_EENSS_ISG_SB_EEEEESI_SJ_SI_SJ_NS1C_6fusion15FusionCallbacksIS1G_NS1K_17LinearCombinationISI_fSI_fLNS_15FloatRoundStyleE2EEESH_S1J_JEEENS4_5SM1004TMEM4LOAD26SM100_TMEM_LOAD_16dp256b4xESZ_S19_NS4_17SM75_U32x4_LDSM_NENS4_14SM90_TMA_STOREES19_NS4_17SM90_U32x4_STSM_NENS4_39AutoVectorizingCopyWithAssumedAlignmentILi128EEEEEEvvEEEEvNT_6ParamsE,@"STO_CUDA_ENTRY STV_DEFAULT"
_ZN7cutlass13device_kernelINS_4gemm6kernel13GemmUniversalIN4cute5tupleIJiiiiEEENS1_10collective13CollectiveMmaINS1_35MainloopSm100TmaUmmaWarpSpecializedILi17ELi2ELi4ENS5_IJNS4_1CILi1EEESB_SB_EEEEENS5_IJNSA_ILi64EEENSA_ILi128EEENSA_ILi32EEEEEENS_10bfloat16_tENS5_IJlSB_lEEESI_SJ_NS4_8TiledMMAINS4_8MMA_AtomIJNS4_20SM100_MMA_F16BF16_SSISI_SI_fLi64ELi128ELNS4_4UMMA5MajorE0ELSO_0ELNSN_7ScaleInE0ELSP_0EEEEEENS4_6LayoutISC_NS5_IJNSA_ILi0EEEST_ST_EEEEENS5_IJNS4_10UnderscoreESW_SW_EEEEENS4_13SM90_TMA_LOADENS4_14ComposedLayoutINS4_7SwizzleILi2ELi4ELi3EEENS4_18smem_ptr_flag_bitsILi16EEENSS_INS5_IJNSA_ILi8EEESG_EEENS5_IJSG_SB_EEEEEEEvNS4_8identityESZ_S19_vS1A_EENS_8epilogue10collective18CollectiveEpilogueINS1C_23Sm100TmaWarpSpecializedILi4ELi2ELi16ELb1ELb0EEEJSH_NS5_IJNSS_ISE_SB_EENSS_ISG_SB_EEEEESI_SJ_SI_SJ_NS1C_6fusion15FusionCallbacksIS1G_NS1K_17LinearCombinationISI_fSI_fLNS_15FloatRoundStyleE2EEESH_S1J_JEEENS4_5SM1004TMEM4LOAD26SM100_TMEM_LOAD_16dp256b4xESZ_S19_NS4_17SM75_U32x4_LDSM_NENS4_14SM90_TMA_STOREES19_NS4_17SM90_U32x4_STSM_NENS4_39AutoVectorizingCopyWithAssumedAlignmentILi128EEEEEEvvEEEEvNT_6ParamsE:
[----:B------:R-:W1:Y:S01]  /*0000*/  LDC R1, c[0x0][0x37c] ;  /* 0x0000df00ff017b82 */ /* 0x000e620000000800 */
[----:B------:R-:W2:Y:S01]  /*0010*/  S2R R72, SR_TID.X ;  /* 0x0000000000487919 */ /* 0x000ea20000002100 */
[----:B------:R-:W3:Y:S01]  /*0020*/  LDCU.64 UR4, c[0x0][0x890] ;  /* 0x00011200ff0477ac */ /* 0x000ee20008000a00 */
[----:B------:R-:W-:Y:S02]  /*0030*/  PRMT R59, RZ, 0x7610, R59 ;  /* 0x00007610ff3b7816 */ /* 0x000fe4000000003b */
[----:B------:R-:W-:Y:S01]  /*0040*/  ELECT P5, URZ, PT ;  /* 0x0000000000ff782f */ /* 0x000fe200038a0000 */
[----:B------:R-:W4:Y:S01]  /*0050*/  LDCU.64 UR46, c[0x0][0x358] ;  /* 0x00006b00ff2e77ac */ /* 0x000f220008000a00 */
[----:B---3--:R-:W-:-:S04]  /*0060*/  UISETP.NE.U32.AND UP0, UPT, UR4, URZ, UPT ;  /* 0x000000ff0400728c */ /* 0x008fc8000bf05070 */
[----:B------:R-:W-:Y:S01]  /*0070*/  UISETP.NE.AND.EX UP0, UPT, UR5, URZ, UPT, UP0 ;  /* 0x000000ff0500728c */ /* 0x000fe2000bf05300 */
[----:B--2---:R-:W-:-:S05]  /*0080*/  SHF.R.U32.HI R65, RZ, 0x5, R72 ;  /* 0x00000005ff417819 */ /* 0x004fca0000011648 */
[----:B------:R-:W2:Y:S02]  /*0090*/  SHFL.IDX PT, R0, R65, RZ, 0x1f ;  /* 0x00001fff41007589 */ /* 0x000ea400000e0000 */
[----:B--2---:R-:W-:Y:S01]  /*00a0*/  R2UR UR8, R0 ;  /* 0x00000000000872ca */ /* 0x004fe200000e0000 */
[----:B-1--4-:R-:W-:-:S14]  /*00b0*/  BRA.U UP0, `(.L_x_0) ;  /* 0x00000001002c7547 */ /* 0x012fdc000b800000 */
[----:B------:R-:W1:Y:S02]  /*00c0*/  LDCU.64 UR6, c[0x0][0x888] ;  /* 0x00011100ff0677ac */ /* 0x000e640008000a00 */
[----:B-1----:R-:W-:-:S04]  /*00d0*/  UISETP.NE.U32.AND UP0, UPT, UR6, URZ, UPT ;  /* 0x000000ff0600728c */ /* 0x002fc8000bf05070 */
[----:B------:R-:W-:-:S09]  /*00e0*/  UISETP.NE.AND.EX UP0, UPT, UR7, URZ, UPT, UP0 ;  /* 0x000000ff0700728c */ /* 0x000fd2000bf05300 */
[----:B------:R-:W-:Y:S05]  /*00f0*/  BRA.U !UP0, `(.L_x_1) ;  /* 0x0000000108107547 */ /* 0x000fea000b800000 */
[----:B------:R-:W1:Y:S02]  /*0100*/  LDC.64 R2, c[0x0][0x888] ;  /* 0x00022200ff027b82 */ /* 0x000e640000000a00 */
[----:B-1----:R1:W5:Y:S01]  /*0110*/  LDG.E R35, desc[UR46][R2.64] ;  /* 0x0000002e02237981 */ /* 0x002362000c1e1900 */
[----:B------:R-:W-:Y:S01]  /*0120*/  HFMA2 R59, -RZ, RZ, 0, 5.9604644775390625e-08 ;  /* 0x00000001ff3b7431 */ /* 0x000fe200000001ff */
[----:B------:R-:W-:Y:S05]  /*0130*/  BRA `(.L_x_0) ;  /* 0x00000000000c7947 */ /* 0x000fea0003800000 */
.L_x_1:
[----:B------:R-:W1:Y:S01]  /*0140*/  LDCU UR6, c[0x0][0x880] ;  /* 0x00011000ff0677ac */ /* 0x000e620008000800 */
[----:B------:R-:W-:Y:S01]  /*0150*/  HFMA2 R59, -RZ, RZ, 0, 5.9604644775390625e-08 ;  /* 0x00000001ff3b7431 */ /* 0x000fe200000001ff */
[----:B-1----:R-:W-:-:S07]  /*0160*/  MOV R35, UR6 ;  /* 0x0000000600237c02 */ /* 0x002fce0008000f00 */
.L_x_0:
[----:B------:R-:W2:Y:S02]  /*0170*/  LDCU.64 UR6, c[0x0][0x8b0] ;  /* 0x00011600ff0677ac */ /* 0x000ea40008000a00 */
[----:B--2---:R-:W-:-:S04]  /*0180*/  UISETP.NE.U32.AND UP0, UPT, UR6, URZ, UPT ;  /* 0x000000ff0600728c */ /* 0x004fc8000bf05070 */
[----:B------:R-:W-:-:S09]  /*0190*/  UISETP.NE.AND.EX UP0, UPT, UR7, URZ, UPT, UP0 ;  /* 0x000000ff0700728c */ /* 0x000fd2000bf05300 */
[----:B------:R-:W-:Y:S05]  /*01a0*/  BRA.U UP0, `(.L_x_2) ;  /* 0x0000000100247547 */ /* 0x000fea000b800000 */
[----:B------:R-:W2:Y:S02]  /*01b0*/  LDCU.64 UR6, c[0x0][0x8a8] ;  /* 0x00011500ff0677ac */ /* 0x000ea40008000a00 */
[----:B--2---:R-:W-:-:S04]  /*01c0*/  UISETP.NE.U32.AND UP0, UPT, UR6, URZ, UPT ;  /* 0x000000ff0600728c */ /* 0x004fc8000bf05070 */
[----:B------:R-:W-:-:S09]  /*01d0*/  UISETP.NE.AND.EX UP0, UPT, UR7, URZ, UPT, UP0 ;  /* 0x000000ff0700728c */ /* 0x000fd2000bf05300 */
[----:B------:R-:W-:Y:S05]  /*01e0*/  BRA.U !UP0, `(.L_x_3) ;  /* 0x00000001080c7547 */ /* 0x000fea000b800000 */
[----:B-1----:R-:W1:Y:S02]  /*01f0*/  LDC.64 R2, c[0x0][0x8a8] ;  /* 0x00022a00ff027b82 */ /* 0x002e640000000a00 */
[----:B-1----:R2:W5:Y:S01]  /*0200*/  LDG.E R33, desc[UR46][R2.64] ;  /* 0x0000002e02217981 */ /* 0x002562000c1e1900 */
[----:B------:R-:W-:Y:S05]  /*0210*/  BRA `(.L_x_2) ;  /* 0x0000000000087947 */ /* 0x000fea0003800000 */
.L_x_3:
[----:B------:R-:W2:Y:S02]  /*0220*/  LDCU UR6, c[0x0][0x8a0] ;  /* 0x00011400ff0677ac */ /* 0x000ea40008000800 */
[----:B--2---:R-:W-:Y:S02]  /*0230*/  MOV R33, UR6 ;  /* 0x0000000600217c02 */ /* 0x004fe40008000f00 */
.L_x_2:
[----:B------:R-:W-:Y:S01]  /*0240*/  IMAD.U32 R0, RZ, RZ, UR8 ;  /* 0x00000008ff007e24 */ /* 0x000fe2000f8e00ff */
[----:B------:R-:W-:Y:S04]  /*0250*/  BSSY.RECONVERGENT B0, `(.L_x_4) ;  /* 0x000000c000007945 */ /* 0x000fe80003800200 */
[C---:B------:R-:W-:Y:S02]  /*0260*/  ISETP.NE.OR P1, PT, R0.reuse, 0x1, !P5 ;  /* 0x000000010000780c */ /* 0x040fe40006f25670 */
[----:B------:R-:W-:-:S11]  /*0270*/  ISETP.NE.OR P0, PT, R0, 0x3, !P5 ;  /* 0x000000030000780c */ /* 0x000fd60006f05670 */
[----:B------:R-:W-:Y:S05]  /*0280*/  @P1 BRA `(.L_x_5) ;  /* 0x0000000000201947 */ /* 0x000fea0003800000 */
[----:B------:R-:W3:Y:S02]  /*0290*/  LDCU.64 UR6, c[0x0][0x348] ;  /* 0x00006900ff0677ac */ /* 0x000ee40008000a00 */
[----:B---3--:R-:W-:Y:S02]  /*02a0*/  UIADD3 UR10, UP1, UPT, UR6, 0x80, URZ ;  /* 0x00000080060a7890 */ /* 0x008fe4000ff3e0ff */
[----:B------:R-:W-:Y:S02]  /*02b0*/  UIADD3 UR6, UP0, UPT, UR6, 0x180, URZ ;  /* 0x0000018006067890 */ /* 0x000fe4000ff1e0ff */
[----:B------:R-:W-:Y:S02]  /*02c0*/  UIADD3.X UR11, UPT, UPT, URZ, UR7, URZ, UP1, !UPT ;  /* 0x00000007ff0b7290 */ /* 0x000fe40008ffe4ff */
[----:B------:R-:W-:-:S07]  /*02d0*/  UIADD3.X UR7, UPT, UPT, URZ, UR7, URZ, UP0, !UPT ;  /* 0x00000007ff077290 */ /* 0x000fce00087fe4ff */
[----:B------:R3:W-:Y:S02]  /*02e0*/  UTMACCTL.PF [UR10] ;  /* 0x000000000a0079b9 */ /* 0x0007e40008040000 */
[----:B------:R3:W-:Y:S02]  /*02f0*/  UTMACCTL.PF [UR6] ;  /* 0x00000000060079b9 */ /* 0x0007e40008040000 */
[----:B---3--:R-:W-:Y:S01]  /*0300*/  NOP ;  /* 0x0000000000007918 */ /* 0x008fe20000000000 */
.L_x_5:
[----:B------:R-:W-:Y:S05]  /*0310*/  BSYNC.RECONVERGENT B0 ;  /* 0x0000000000007941 */ /* 0x000fea0003800200 */
.L_x_4:
[----:B------:R-:W-:Y:S04]  /*0320*/  BSSY.RECONVERGENT B0, `(.L_x_6) ;  /* 0x000000a000007945 */ /* 0x000fe80003800200 */
        /* <DEDUP_REMOVED lines=9> */
.L_x_7:
[----:B------:R-:W-:Y:S05]  /*03c0*/  BSYNC.RECONVERGENT B0 ;  /* 0x0000000000007941 */ /* 0x000fea0003800200 */
.L_x_6:
[----:B------:R-:W3:Y:S01]  /*03d0*/  LDCU.64 UR6, c[0x0][0x888] ;  /* 0x00011100ff0677ac */ /* 0x000ee20008000a00 */
[----:B------:R-:W-:Y:S02]  /*03e0*/  UISETP.EQ.U32.AND UP1, UPT, UR4, URZ, UPT ;  /* 0x000000ff0400728c */ /* 0x000fe4000bf22070 */
[----:B------:R-:W-:Y:S02]  /*03f0*/  UPLOP3.LUT UP2, UPT, UPT, UPT, UPT, 0x80, 0x8 ;  /* 0x000000000008789c */ /* 0x000fe40003f4f070 */
[----:B---3--:R-:W-:-:S04]  /*0400*/  UISETP.NE.U32.AND UP0, UPT, UR6, URZ, UPT ;  /* 0x000000ff0600728c */ /* 0x008fc8000bf05070 */
[----:B------:R-:W-:-:S04]  /*0410*/  UISETP.NE.AND.EX UP0, UPT, UR7, URZ, UPT, UP0 ;  /* 0x000000ff0700728c */ /* 0x000fc8000bf05300 */
[----:B------:R-:W-:-:S04]  /*0420*/  UISETP.EQ.OR.EX UP3, UPT, UR5, URZ, !UP0, UP1 ;  /* 0x000000ff0500728c */ /* 0x000fc8000c762710 */
[----:B------:R-:W-:-:S05]  /*0430*/  UP2UR UR50, UPR, URZ, 0x8 ;  /* 0x00000008ff327883 */ /* 0x000fca0008000000 */
[----:B------:R-:W-:Y:S07]  /*0440*/  BRA.U !UP3, `(.L_x_8) ;  /* 0x000000010b207547 */ /* 0x000fee000b800000 */
[----:B------:R-:W-:Y:S01]  /*0450*/  UISETP.NE.U32.AND UP2, UPT, UR4, URZ, UPT ;  /* 0x000000ff0400728c */ /* 0x000fe2000bf45070 */
[----:B-----5:R-:W-:Y:S01]  /*0460*/  FSETP.NEU.AND P0, PT, R35, RZ, PT ;  /* 0x000000ff2300720b */ /* 0x020fe20003f0d000 */
[----:B------:R-:W-:Y:S02]  /*0470*/  USEL UR4, URZ, 0xffffffff, UP0 ;  /* 0xffffffffff047887 */ /* 0x000fe40008000000 */
[----:B------:R-:W-:-:S10]  /*0480*/  UISETP.NE.AND.EX UP2, UPT, UR5, URZ, UPT, UP2 ;  /* 0x000000ff0500728c */ /* 0x000fd4000bf45320 */
[----:B------:R-:W-:Y:S01]  /*0490*/  VOTEU.ANY UP1, P0 ;  /* 0x0000000000ff7886 */ /* 0x000fe20000020100 */
[----:B------:R-:W-:-:S04]  /*04a0*/  @!UP2 USEL UR4, URZ, 0xffffffff, UP1 ;  /* 0xffffffffff04a887 */ /* 0x000fc80008800000 */
[----:B------:R-:W-:-:S04]  /*04b0*/  ULOP3.LUT UR4, UR4, 0x1, URZ, 0xc0, !UPT ;  /* 0x0000000104047892 */ /* 0x000fc8000f8ec0ff */
[----:B------:R-:W-:-:S11]  /*04c0*/  UISETP.NE.U32.AND UP2, UPT, UR4, 0x1, UPT ;  /* 0x000000010400788c */ /* 0x000fd6000bf45070 */
.L_x_8:
[----:B-12---:R-:W1:Y:S01]  /*04d0*/  SHFL.IDX PT, R2, R65, RZ, 0x1f ;  /* 0x00001fff41027589 */ /* 0x006e6200000e0000 */
[----:B------:R-:W-:-:S04]  /*04e0*/  UISETP.NE.AND UP1, UPT, UR8, 0x2, UPT ;  /* 0x000000020800788c */ /* 0x000fc8000bf25270 */
[----:B------:R-:W-:Y:S01]  /*04f0*/  USEL UR6, URZ, 0x1, UP1 ;  /* 0x00000001ff067887 */ /* 0x000fe20008800000 */
[----:B-1----:R-:W-:-:S13]  /*0500*/  ISETP.NE.AND P0, PT, R2, RZ, PT ;  /* 0x000000ff0200720c */ /* 0x002fda0003f05270 */
[----:B------:R-:W-:Y:S05]  /*0510*/  @P0 BRA `(.L_x_9) ;  /* 0x0000000000bc0947 */ /* 0x000fea0003800000 */
[----:B------:R-:W-:Y:S01]  /*0520*/  ELECT P0, URZ, PT ;  /* 0x0000000000ff782f */ /* 0x000fe20003800000 */
[----:B------:R-:W-:-:S12]  /*0530*/  BSSY.RECONVERGENT B0, `(.L_x_9) ;  /* 0x000002d000007945 */ /* 0x000fd80003800200 */
[----:B------:R-:W-:Y:S05]  /*0540*/  @!P0 BRA `(.L_x_10) ;  /* 0x0000000000ac8947 */ /* 0x000fea0003800000 */
[----:B------:R-:W1:Y:S01]  /*0550*/  S2UR UR5, SR_CgaCtaId ;  /* 0x00000000000579c3 */ /* 0x000e620000008800 */
[----:B------:R-:W-:Y:S01]  /*0560*/  UMOV UR7, 0x400 ;  /* 0x0000040000077882 */ /* 0x000fe20000000000 */
[----:B------:R-:W-:Y:S02]  /*0570*/  UMOV UR4, 0x1 ;  /* 0x0000000100047882 */ /* 0x000fe40000000000 */
[----:B------:R-:W-:-:S04]  /*0580*/  UIADD3 UR10, UPT, UPT, -UR4, 0x100000, URZ ;  /* 0x00100000040a7890 */ /* 0x000fc8000fffe1ff */
[----:B------:R-:W-:Y:S02]  /*0590*/  USHF.L.U32 UR11, UR10, 0xb, URZ ;  /* 0x0000000b0a0b7899 */ /* 0x000fe400080006ff */
[----:B------:R-:W-:Y:S02]  /*05a0*/  USHF.L.U32 UR10, UR10, 0x1, URZ ;  /* 0x000000010a0a7899 */ /* 0x000fe400080006ff */
[----:B-1----:R-:W-:Y:S01]  /*05b0*/  ULEA UR5, UR5, UR7, 0x18 ;  /* 0x0000000705057291 */ /* 0x002fe2000f8ec0ff */
[----:B------:R-:W1:Y:S11]  /*05c0*/  FENCE.VIEW.ASYNC.S ;  /* 0x00000000000073c6 */ /* 0x000e760000000000 */
[----:B-1----:R1:W2:Y:S01]  /*05d0*/  SYNCS.EXCH.64 URZ, [UR5], UR10 ;  /* 0x0000000a05ff75b2 */ /* 0x0022a20008000100 */
[----:B------:R1:W3:Y:S01]  /*05e0*/  SYNCS.EXCH.64 URZ, [UR5+0x88], UR10 ;  /* 0x0000880a05ff75b2 */ /* 0x0002e20008000100 */
[----:B------:R1:W4:Y:S01]  /*05f0*/  SYNCS.EXCH.64 URZ, [UR5+0x8], UR10 ;  /* 0x0000080a05ff75b2 */ /* 0x0003220008000100 */
[----:B------:R1:W1:Y:S01]  /*0600*/  SYNCS.EXCH.64 URZ, [UR5+0x90], UR10 ;  /* 0x0000900a05ff75b2 */ /* 0x0002620008000100 */
        /* <DEDUP_REMOVED lines=30> */
[----:B--234-:R-:W-:Y:S01]  /*07f0*/  NOP ;  /* 0x0000000000007918 */ /* 0x01cfe20000000000 */
.L_x_10:
[----:B-1----:R-:W-:Y:S05]  /*0800*/  BSYNC.RECONVERGENT B0 ;  /* 0x0000000000007941 */ /* 0x002fea0003800200 */
.L_x_9:
[----:B------:R-:W1:Y:S01]  /*0810*/  SHFL.IDX PT, R2, R65, RZ, 0x1f ;  /* 0x00001fff41027589 */ /* 0x000e6200000e0000 */
[----:B------:R-:W-:Y:S01]  /*0820*/  NOP ;  /* 0x0000000000007918 */ /* 0x000fe20000000000 */
[----:B-1----:R-:W-:-:S13]  /*0830*/  ISETP.NE.AND P0, PT, R2, 0x1, PT ;  /* 0x000000010200780c */ /* 0x002fda0003f05270 */
[----:B------:R-:W-:Y:S05]  /*0840*/  @P0 BRA `(.L_x_11) ;  /* 0x0000000000580947 */ /* 0x000fea0003800000 */
[----:B------:R-:W1:Y:S01]  /*0850*/  S2UR UR7, SR_CgaCtaId ;  /* 0x00000000000779c3 */ /* 0x000e620000008800 */
[----:B------:R-:W-:Y:S01]  /*0860*/  UMOV UR9, 0x400 ;  /* 0x0000040000097882 */ /* 0x000fe20000000000 */
[----:B------:R-:W-:Y:S01]  /*0870*/  UMOV UR5, 0x20 ;  /* 0x0000002000057882 */ /* 0x000fe20000000000 */
[----:B------:R-:W-:Y:S01]  /*0880*/  UMOV UR4, 0x80 ;  /* 0x0000008000047882 */ /* 0x000fe20000000000 */
[----:B------:R-:W-:-:S04]  /*0890*/  UIADD3 UR10, UPT, UPT, -UR5, 0x100000, URZ ;  /* 0x00100000050a7890 */ /* 0x000fc8000fffe1ff */
[----:B------:R-:W-:Y:S02]  /*08a0*/  USHF.L.U32 UR11, UR10, 0xb, URZ ;  /* 0x0000000b0a0b7899 */ /* 0x000fe400080006ff */
[----:B------:R-:W-:Y:S02]  /*08b0*/  USHF.L.U32 UR10, UR10, 0x1, URZ ;  /* 0x000000010a0a7899 */ /* 0x000fe400080006ff */
[----:B------:R-:W-:-:S04]  /*08c0*/  UIADD3 UR4, UPT, UPT, -UR4, 0x100000, URZ ;  /* 0x0010000004047890 */ /* 0x000fc8000fffe1ff */
[----:B------:R-:W-:Y:S02]  /*08d0*/  USHF.L.U32 UR5, UR4, 0xb, URZ ;  /* 0x0000000b04057899 */ /* 0x000fe400080006ff */
[----:B------:R-:W-:Y:S01]  /*08e0*/  USHF.L.U32 UR4, UR4, 0x1, URZ ;  /* 0x0000000104047899 */ /* 0x000fe200080006ff */
[----:B------:R-:W-:Y:S01]  /*08f0*/  ELECT P0, URZ, PT ;  /* 0x0000000000ff782f */ /* 0x000fe20003800000 */
[----:B-1----:R-:W-:Y:S01]  /*0900*/  ULEA UR7, UR7, UR9, 0x18 ;  /* 0x0000000907077291 */ /* 0x002fe2000f8ec0ff */
[----:B------:R-:W1:Y:S11]  /*0910*/  FENCE.VIEW.ASYNC.S ;  /* 0x00000000000073c6 */ /* 0x000e760000000000 */
[----:B-1----:R1:W2:Y:S01]  /*0920*/  SYNCS.EXCH.64 URZ, [UR7+0x110], UR10 ;  /* 0x0001100a07ff75b2 */ /* 0x0022a20008000100 */
[----:B------:R1:W3:Y:S01]  /*0930*/  SYNCS.EXCH.64 URZ, [UR7+0x130], UR4 ;  /* 0x0001300407ff75b2 */ /* 0x0002e20008000100 */
[----:B------:R1:W4:Y:S01]  /*0940*/  SYNCS.EXCH.64 URZ, [UR7+0x118], UR10 ;  /* 0x0001180a07ff75b2 */ /* 0x0003220008000100 */
[----:B------:R1:W1:Y:S01]  /*0950*/  SYNCS.EXCH.64 URZ, [UR7+0x138], UR4 ;  /* 0x0001380407ff75b2 */ /* 0x0002620008000100 */
[----:B------:R1:W1:Y:S01]  /*0960*/  SYNCS.EXCH.64 URZ, [UR7+0x120], UR10 ;  /* 0x0001200a07ff75b2 */ /* 0x0002620008000100 */
[----:B------:R1:W1:Y:S01]  /*0970*/  SYNCS.EXCH.64 URZ, [UR7+0x140], UR4 ;  /* 0x0001400407ff75b2 */ /* 0x0002620008000100 */
[----:B------:R1:W1:Y:S01]  /*0980*/  SYNCS.EXCH.64 URZ, [UR7+0x128], UR10 ;  /* 0x0001280a07ff75b2 */ /* 0x0002620008000100 */
[----:B------:R1:W1:Y:S01]  /*0990*/  SYNCS.EXCH.64 URZ, [UR7+0x148], UR4 ;  /* 0x0001480407ff75b2 */ /* 0x0002620008000100 */
[----:B------:R-:W-:Y:S01]  /*09a0*/  NOP ;  /* 0x0000000000007918 */ /* 0x000fe20000000000 */
.L_x_11:
[----:B------:R-:W2:Y:S01]  /*09b0*/  SHFL.IDX PT, R2, R65, RZ, 0x1f ;  /* 0x00001fff41027589 */ /* 0x000ea200000e0000 */
[----:B------:R-:W-:Y:S01]  /*09c0*/  NOP ;  /* 0x0000000000007918 */ /* 0x000fe20000000000 */
[----:B--2---:R-:W-:-:S13]  /*09d0*/  ISETP.NE.AND P0, PT, R2, 0x3, PT ;  /* 0x000000030200780c */ /* 0x004fda0003f05270 */
[----:B------:R-:W-:Y:S05]  /*09e0*/  @P0 BRA `(.L_x_12) ;  /* 0x0000000000300947 */ /* 0x000fea0003800000 */
[----:B-1----:R-:W1:Y:S01]  /*09f0*/  S2UR UR5, SR_CgaCtaId ;  /* 0x00000000000579c3 */ /* 0x002e620000008800 */
[----:B------:R-:W-:Y:S01]  /*0a00*/  UMOV UR7, 0x400 ;  /* 0x0000040000077882 */ /* 0x000fe20000000000 */
[----:B------:R-:W-:Y:S01]  /*0a10*/  UMOV UR4, 0x20 ;  /* 0x0000002000047882 */ /* 0x000fe20000000000 */
[----:B------:R-:W-:Y:S01]  /*0a20*/  ELECT P0, URZ, PT ;  /* 0x0000000000ff782f */ /* 0x000fe20003800000 */
[----:B------:R-:W-:-:S04]  /*0a30*/  UIADD3 UR10, UPT, UPT, -UR4, 0x100000, URZ ;  /* 0x00100000040a7890 */ /* 0x000fc8000fffe1ff */
[----:B------:R-:W-:Y:S02]  /*0a40*/  USHF.L.U32 UR11, UR10, 0xb, URZ ;  /* 0x0000000b0a0b7899 */ /* 0x000fe400080006ff */
[----:B------:R-:W-:Y:S02]  /*0a50*/  USHF.L.U32 UR10, UR10, 0x1, URZ ;  /* 0x000000010a0a7899 */ /* 0x000fe400080006ff */
[----:B-1----:R-:W-:Y:S01]  /*0a60*/  ULEA UR5, UR5, UR7, 0x18 ;  /* 0x0000000705057291 */ /* 0x002fe2000f8ec0ff */
[----:B------:R-:W1:Y:S11]  /*0a70*/  FENCE.VIEW.ASYNC.S ;  /* 0x00000000000073c6 */ /* 0x000e760000000000 */
[----:B-1----:R2:W1:Y:S01]  /*0a80*/  SYNCS.EXCH.64 URZ, [UR5+0x150], UR10 ;  /* 0x0001500a05ff75b2 */ /* 0x0024620008000100 */
[----:B------:R2:W1:Y:S02]  /*0a90*/  SYNCS.EXCH.64 URZ, [UR5+0x158], UR10 ;  /* 0x0001580a05ff75b2 */ /* 0x0004640008000100 */
[----:B--2---:R-:W-:Y:S01]  /*0aa0*/  NOP ;  /* 0x0000000000007918 */ /* 0x004fe20000000000 */
.L_x_12:
[----:B------:R-:W2:Y:S01]  /*0ab0*/  SHFL.IDX PT, R2, R65, RZ, 0x1f ;  /* 0x00001fff41027589 */ /* 0x000ea200000e0000 */
[----:B------:R-:W-:Y:S01]  /*0ac0*/  NOP ;  /* 0x0000000000007918 */ /* 0x000fe20000000000 */
[----:B--2---:R-:W-:-:S13]  /*0ad0*/  ISETP.NE.AND P0, PT, R2, 0x4, PT ;  /* 0x000000040200780c */ /* 0x004fda0003f05270 */
[----:B------:R-:W-:Y:S05]  /*0ae0*/  @P0 BRA `(.L_x_13) ;  /* 0x00000000004c0947 */ /* 0x000fea0003800000 */
[----:B-1----:R-:W1:Y:S01]  /*0af0*/  S2UR UR5, SR_CgaCtaId ;  /* 0x00000000000579c3 */ /* 0x002e620000008800 */
[----:B------:R-:W-:Y:S01]  /*0b00*/  UMOV UR9, 0x100 ;  /* 0x0000010000097882 */ /* 0x000fe20000000000 */
[----:B------:R-:W-:Y:S01]  /*0b10*/  UMOV UR7, 0x400 ;  /* 0x0000040000077882 */ /* 0x000fe20000000000 */
[----:B------:R-:W-:Y:S01]  /*0b20*/  USEL UR9, UR9, 0xe0, UP2 ;  /* 0x000000e009097887 */ /* 0x000fe20009000000 */
[----:B------:R-:W-:Y:S01]  /*0b30*/  UMOV UR4, 0x1 ;  /* 0x0000000100047882 */ /* 0x000fe20000000000 */
[----:B------:R-:W-:Y:S01]  /*0b40*/  ELECT P0, URZ, PT ;  /* 0x0000000000ff782f */ /* 0x000fe20003800000 */
[----:B------:R-:W-:-:S04]  /*0b50*/  UIADD3 UR10, UPT, UPT, -UR4, 0x100000, URZ ;  /* 0x00100000040a7890 */ /* 0x000fc8000fffe1ff */
[----:B------:R-:W-:Y:S02]  /*0b60*/  USHF.L.U32 UR11, UR10, 0xb, URZ ;  /* 0x0000000b0a0b7899 */ /* 0x000fe400080006ff */
[----:B------:R-:W-:Y:S02]  /*0b70*/  USHF.L.U32 UR10, UR10, 0x1, URZ ;  /* 0x000000010a0a7899 */ /* 0x000fe400080006ff */
[----:B------:R-:W-:-:S04]  /*0b80*/  UIADD3 UR12, UPT, UPT, -UR9, 0x100000, URZ ;  /* 0x00100000090c7890 */ /* 0x000fc8000fffe1ff */
[----:B------:R-:W-:Y:S02]  /*0b90*/  USHF.L.U32 UR13, UR12, 0xb, URZ ;  /* 0x0000000b0c0d7899 */ /* 0x000fe400080006ff */
[----:B------:R-:W-:Y:S02]  /*0ba0*/  USHF.L.U32 UR12, UR12, 0x1, URZ ;  /* 0x000000010c0c7899 */ /* 0x000fe400080006ff */
[----:B-1----:R-:W-:Y:S01]  /*0bb0*/  ULEA UR5, UR5, UR7, 0x18 ;  /* 0x0000000705057291 */ /* 0x002fe2000f8ec0ff */
[----:B------:R-:W1:Y:S11]  /*0bc0*/  FENCE.VIEW.ASYNC.S ;  /* 0x00000000000073c6 */ /* 0x000e760000000000 */
[----:B-1----:R2:W1:Y:S01]  /*0bd0*/  SYNCS.EXCH.64 URZ, [UR5+0x160], UR10 ;  /* 0x0001600a05ff75b2 */ /* 0x0024620008000100 */
[----:B------:R2:W1:Y:S01]  /*0be0*/  SYNCS.EXCH.64 URZ, [UR5+0x170], UR12 ;  /* 0x0001700c05ff75b2 */ /* 0x0004620008000100 */
[----:B------:R2:W1:Y:S01]  /*0bf0*/  SYNCS.EXCH.64 URZ, [UR5+0x168], UR10 ;  /* 0x0001680a05ff75b2 */ /* 0x0004620008000100 */
[----:B------:R2:W1:Y:S02]  /*0c00*/  SYNCS.EXCH.64 URZ, [UR5+0x178], UR12 ;  /* 0x0001780c05ff75b2 */ /* 0x0004640008000100 */
[----:B--2---:R-:W-:Y:S01]  /*0c10*/  NOP ;  /* 0x0000000000007918 */ /* 0x004fe20000000000 */
.L_x_13:
[----:B------:R-:W2:Y:S01]  /*0c20*/  SHFL.IDX PT, R2, R65, RZ, 0x1f ;  /* 0x00001fff41027589 */ /* 0x000ea200000e0000 */
[----:B------:R-:W-:Y:S01]  /*0c30*/  NOP ;  /* 0x0000000000007918 */ /* 0x000fe20000000000 */
[----:B--2---:R-:W-:-:S13]  /*0c40*/  ISETP.NE.AND P0, PT, R2, 0x5, PT ;  /* 0x000000050200780c */ /* 0x004fda0003f05270 */
[----:B------:R-:W-:Y:S05]  /*0c50*/  @P0 BRA `(.L_x_14) ;  /* 0x0000000000580947 */ /* 0x000fea0003800000 */
[----:B-1----:R-:W1:Y:S01]  /*0c60*/  S2UR UR7, SR_CgaCtaId ;  /* 0x00000000000779c3 */ /* 0x002e620000008800 */
        /* <DEDUP_REMOVED lines=12> */
[----:B-1----:R2:W1:Y:S01]  /*0d30*/  SYNCS.EXCH.64 URZ, [UR7+0x180], UR10 ;  /* 0x0001800a07ff75b2 */ /* 0x0024620008000100 */
[----:B------:R2:W1:Y:S01]  /*0d40*/  SYNCS.EXCH.64 URZ, [UR7+0x1a0], UR4 ;  /* 0x0001a00407ff75b2 */ /* 0x0004620008000100 */
[----:B------:R2:W1:Y:S01]  /*0d50*/  SYNCS.EXCH.64 URZ, [UR7+0x188], UR10 ;  /* 0x0001880a07ff75b2 */ /* 0x0004620008000100 */
[----:B------:R2:W1:Y:S01]  /*0d60*/  SYNCS.EXCH.64 URZ, [UR7+0x1a8], UR4 ;  /* 0x0001a80407ff75b2 */ /* 0x0004620008000100 */
[----:B------:R2:W1:Y:S01]  /*0d70*/  SYNCS.EXCH.64 URZ, [UR7+0x190], UR10 ;  /* 0x0001900a07ff75b2 */ /* 0x0004620008000100 */
[----:B------:R2:W1:Y:S01]  /*0d80*/  SYNCS.EXCH.64 URZ, [UR7+0x1b0], UR4 ;  /* 0x0001b00407ff75b2 */ /* 0x0004620008000100 */
[----:B------:R2:W1:Y:S01]  /*0d90*/  SYNCS.EXCH.64 URZ, [UR7+0x198], UR10 ;  /* 0x0001980a07ff75b2 */ /* 0x0004620008000100 */
[----:B------:R2:W1:Y:S02]  /*0da0*/  SYNCS.EXCH.64 URZ, [UR7+0x1b8], UR4 ;  /* 0x0001b80407ff75b2 */ /* 0x0004640008000100 */
[----:B--2---:R-:W-:Y:S01]  /*0db0*/  NOP ;  /* 0x0000000000007918 */ /* 0x004fe20000000000 */
.L_x_14:
        /* <DEDUP_REMOVED lines=18> */
.L_x_15:
[----:B-1----:R-:W1:Y:S01]  /*0ee0*/  S2UR UR5, SR_CTAID.X ;  /* 0x00000000000579c3 */ /* 0x002e620000002500 */
[----:B------:R-:W-:-:S05]  /*0ef0*/  CS2R.32 R60, SR_CgaSize ;  /* 0x00000000003c7805 */ /* 0x000fca0000008a00 */
[----:B------:R-:W-:-:S05]  /*0f00*/  IMAD R60, R60, -0xa0, RZ ;  /* 0xffffff603c3c7824 */ /* 0x000fca00078e02ff */
[----:B------:R-:W-:-:S14]  /*0f10*/  R2UR UR9, R60 ;  /* 0x000000003c0972ca */ /* 0x000fdc00000e0000 */
[----:B------:R-:W2:Y:S01]  /*0f20*/  LDCU UR9, c[0x0][UR9+0x2b0] ;  /* 0x00005600090977ac */ /* 0x000ea20008000800 */
[----:B------:R-:W-:Y:S01]  /*0f30*/  NOP ;  /* 0x0000000000007918 */ /* 0x000fe20000000000 */
[----:B------:R-:W-:-:S05]  /*0f40*/  CS2R.32 R60, SR_CgaSize ;  /* 0x00000000003c7805 */ /* 0x000fca0000008a00 */
[----:B------:R-:W-:-:S05]  /*0f50*/  IMAD R60, R60, -0xa0, RZ ;  /* 0xffffff603c3c7824 */ /* 0x000fca00078e02ff */
[----:B------:R-:W-:-:S14]  /*0f60*/  R2UR UR7, R60 ;  /* 0x000000003c0772ca */ /* 0x000fdc00000e0000 */
[----:B------:R-:W3:Y:S01]  /*0f70*/  LDCU UR7, c[0x0][UR7+0x2b4] ;  /* 0x00005680070777ac */ /* 0x000ee20008000800 */
[----:B------:R-:W4:Y:S08]  /*0f80*/  S2UR UR4, SR_CTAID.Y ;  /* 0x00000000000479c3 */ /* 0x000f300000002600 */
[----:B------:R-:W3:Y:S01]  /*0f90*/  LDC R9, c[0x0][0xb24] ;  /* 0x0002c900ff097b82 */ /* 0x000ee20000000800 */
[----:B-1----:R-:W-:-:S02]  /*0fa0*/  I2FP.F32.U32 R4, UR5 ;  /* 0x0000000500047c45 */ /* 0x002fc40008201000 */
[----:B------:R-:W-:-:S05]  /*0fb0*/  CS2R.32 R5, SR_CgaSize ;  /* 0x0000000000057805 */ /* 0x000fca0000008a00 */
[----:B------:R-:W-:-:S06]  /*0fc0*/  IMAD R5, R5, -0xa0, RZ ;  /* 0xffffff6005057824 */ /* 0x000fcc00078e02ff */
[----:B------:R-:W1:Y:S01]  /*0fd0*/  LDC R5, c[0x0][R5+0x2a0] ;  /* 0x0000a80005057b82 */ /* 0x000e620000000800 */
[----:B------:R-:W-:Y:S01]  /*0fe0*/  MOV R21, UR5 ;  /* 0x0000000500157c02 */ /* 0x000fe20008000f00 */
[----:B--2---:R-:W-:Y:S01]  /*0ff0*/  FMUL R4, R4, UR9 ;  /* 0x0000000904047c20 */ /* 0x004fe20008400000 */
[----:B----4-:R-:W-:Y:S02]  /*1000*/  I2FP.F32.U32 R2, UR4 ;  /* 0x0000000400027c45 */ /* 0x010fe40008201000 */
[----:B------:R-:W-:-:S05]  /*1010*/  CS2R.32 R3, SR_CgaSize ;  /* 0x0000000000037805 */ /* 0x000fca0000008a00 */
[----:B------:R-:W-:-:S06]  /*1020*/  IMAD R3, R3, -0xa0, RZ ;  /* 0xffffff6003037824 */ /* 0x000fcc00078e02ff */
[----:B------:R-:W2:Y:S01]  /*1030*/  LDC R3, c[0x0][R3+0x2a4] ;  /* 0x0000a90003037b82 */ /* 0x000ea20000000800 */
[----:B------:R-:W4:Y:S01]  /*1040*/  F2I.U32.TRUNC.NTZ R60, R4 ;  /* 0x00000004003c7305 */ /* 0x000f22000020f000 */
[----:B------:R-:W-:Y:S01]  /*1050*/  MOV R20, UR4 ;  /* 0x0000000400147c02 */ /* 0x000fe20008000f00 */
[----:B---3--:R-:W-:-:S05]  /*1060*/  FMUL R2, R2, UR7 ;  /* 0x0000000702027c20 */ /* 0x008fca0008400000 */
[----:B------:R-:W-:Y:S01]  /*1070*/  BAR.SYNC.DEFER_BLOCKING 0x0 ;  /* 0x0000000000007b1d */ /* 0x000fe20000010000 */
[----:B------:R-:W-:-:S05]  /*1080*/  ISETP.GE.AND P0, PT, R9, 0x1, PT ;  /* 0x000000010900780c */ /* 0x000fca0003f06270 */
[----:B------:R-:W3:Y:S02]  /*1090*/  F2I.U32.TRUNC.NTZ R58, R2 ;  /* 0x00000002003a7305 */ /* 0x000ee4000020f000 */
[----:B------:R-:W2:Y:S01]  /*10a0*/  S2UR UR36, SR_CTAID.Z ;  /* 0x00000000002479c3 */ /* 0x000ea20000002700 */
[----:B----4-:R-:W-:-:S05]  /*10b0*/  IADD3 R60, PT, PT, -R60, RZ, RZ ;  /* 0x000000ff3c3c7210 */ /* 0x010fca0007ffe1ff */
[----:B-1----:R-:W-:Y:S01]  /*10c0*/  IMAD R60, R5, R60, UR5 ;  /* 0x00000005053c7e24 */ /* 0x002fe2000f8e023c */
[----:B---3--:R-:W-:-:S05]  /*10d0*/  IADD3 R58, PT, PT, -R58, RZ, RZ ;  /* 0x000000ff3a3a7210 */ /* 0x008fca0007ffe1ff */
[----:B--2---:R-:W-:Y:S01]  /*10e0*/  IMAD R58, R3, R58, UR4 ;  /* 0x00000004033a7e24 */ /* 0x004fe2000f8e023a */
[----:B------:R-:W-:Y:S06]  /*10f0*/  @!P0 BRA `(.L_x_16) ;  /* 0x0000000000b88947 */ /* 0x000fec0003800000 */
[----:B------:R-:W1:Y:S01]  /*1100*/  LDC.64 R4, c[0x0][0xb18] ;  /* 0x0002c600ff047b82 */ /* 0x000e620000000a00 */
[----:B------:R-:W-:-:S07]  /*1110*/  ISETP.NE.AND P0, PT, R9, 0x1, PT ;  /* 0x000000010900780c */ /* 0x000fce0003f05270 */
[----:B------:R-:W2:Y:S08]  /*1120*/  LDC R10, c[0x0][0xb0c] ;  /* 0x0002c300ff0a7b82 */ /* 0x000eb00000000800 */
[----:B------:R-:W3:Y:S08]  /*1130*/  LDC R11, c[0x0][0x370] ;  /* 0x0000dc00ff0b7b82 */ /* 0x000ef00000000800 */
[----:B------:R-:W4:Y:S01]  /*1140*/  LDC R12, c[0x0][0x374] ;  /* 0x0000dd00ff0c7b82 */ /* 0x000f220000000800 */
[----:B-1----:R-:W-:-:S07]  /*1150*/  ISETP.NE.AND P1, PT, R4, 0x1, PT ;  /* 0x000000010400780c */ /* 0x002fce0003f25270 */
[----:B------:R-:W3:Y:S01]  /*1160*/  LDC.64 R6, c[0x0][0xb10] ;  /* 0x0002c400ff067b82 */ /* 0x000ee20000000a00 */
[----:B--2---:R-:W-:-:S07]  /*1170*/  ISETP.NE.AND P2, PT, R10, 0x1, PT ;  /* 0x000000010a00780c */ /* 0x004fce0003f45270 */
[----:B------:R-:W1:Y:S08]  /*1180*/  LDC R8, c[0x0][0xb20] ;  /* 0x0002c800ff087b82 */ /* 0x000e700000000800 */
[----:B------:R-:W2:Y:S01]  /*1190*/  LDC.64 R2, c[0x0][0xb28] ;  /* 0x0002ca00ff027b82 */ /* 0x000ea20000000a00 */
[----:B----4-:R-:W-:-:S04]  /*11a0*/  IMAD.HI.U32 R13, R12, R5, RZ ;  /* 0x000000050c0d7227 */ /* 0x010fc800078e00ff */
[----:B------:R-:W-:-:S04]  /*11b0*/  IMAD.HI.U32 R5, R20, R5, RZ ;  /* 0x0000000514057227 */ /* 0x000fc800078e00ff */
[----:B---3--:R-:W-:-:S04]  /*11c0*/  IMAD.HI.U32 R14, R11, R6, RZ ;  /* 0x000000060b0e7227 */ /* 0x008fc800078e00ff */
[C---:B------:R-:W-:Y:S01]  /*11d0*/  IMAD.HI.U32 R16, R21.reuse, R6, RZ ;  /* 0x0000000615107227 */ /* 0x040fe200078e00ff */
[-C--:B------:R-:W-:Y:S02]  /*11e0*/  @P2 SHF.R.U32.HI R11, RZ, R7.reuse, R14 ;  /* 0x00000007ff0b2219 */ /* 0x080fe4000001160e */
[-C--:B-1----:R-:W-:Y:S02]  /*11f0*/  @P1 SHF.R.U32.HI R12, RZ, R8.reuse, R13 ;  /* 0x00000008ff0c1219 */ /* 0x082fe4000001160d */
[----:B------:R-:W-:Y:S02]  /*1200*/  SHF.R.U32.HI R5, RZ, R8, R5 ;  /* 0x00000008ff057219 */ /* 0x000fe40000011605 */
[----:B------:R-:W-:Y:S02]  /*1210*/  SHF.R.U32.HI R16, RZ, R7, R16 ;  /* 0x00000007ff107219 */ /* 0x000fe40000011610 */
[----:B------:R-:W-:Y:S01]  /*1220*/  SEL R5, R20, R5, !P1 ;  /* 0x0000000514057207 */ /* 0x000fe20004800000 */
[----:B--2---:R-:W-:Y:S01]  /*1230*/  IMAD.HI.U32 R14, R12, R2, RZ ;  /* 0x000000020c0e7227 */ /* 0x004fe200078e00ff */
[----:B------:R-:W-:-:S02]  /*1240*/  SEL R7, R21, R16, !P2 ;  /* 0x0000001015077207 */ /* 0x000fc40005000000 */
[----:B------:R-:W-:Y:S01]  /*1250*/  IADD3 R13, PT, PT, -R5, RZ, RZ ;  /* 0x000000ff050d7210 */ /* 0x000fe20007ffe1ff */
[----:B------:R-:W-:Y:S01]  /*1260*/  IMAD.HI.U32 R6, R11, R2, RZ ;  /* 0x000000020b067227 */ /* 0x000fe200078e00ff */
[----:B------:R-:W-:-:S03]  /*1270*/  @P0 SHF.R.U32.HI R12, RZ, R3, R14 ;  /* 0x00000003ff0c0219 */ /* 0x000fc6000001160e */
[----:B------:R-:W-:Y:S01]  /*1280*/  IMAD R13, R4, R13, R20 ;  /* 0x0000000d040d7224 */ /* 0x000fe200078e0214 */
[----:B------:R-:W-:Y:S01]  /*1290*/  @P0 SHF.R.U32.HI R11, RZ, R3, R6 ;  /* 0x00000003ff0b0219 */ /* 0x000fe20000011606 */
[----:B------:R-:W-:-:S04]  /*12a0*/  IMAD R12, R12, R9, RZ ;  /* 0x000000090c0c7224 */ /* 0x000fc800078e02ff */
[----:B------:R-:W-:Y:S01]  /*12b0*/  IMAD R6, R11, R9, RZ ;  /* 0x000000090b067224 */ /* 0x000fe200078e02ff */
[----:B------:R-:W-:-:S04]  /*12c0*/  ISETP.GE.AND P1, PT, R5, R12, PT ;  /* 0x0000000c0500720c */ /* 0x000fc80003f26270 */
[----:B------:R-:W-:Y:S01]  /*12d0*/  ISETP.GE.OR P1, PT, R7, R6, P1 ;  /* 0x000000060700720c */ /* 0x000fe20000f26670 */
[----:B------:R-:W-:-:S05]  /*12e0*/  IMAD.HI.U32 R6, R5, R2, RZ ;  /* 0x0000000205067227 */ /* 0x000fca00078e00ff */
[----:B------:R-:W-:-:S04]  /*12f0*/  SHF.R.U32.HI R6, RZ, R3, R6 ;  /* 0x00000003ff067219 */ /* 0x000fc80000011606 */
[----:B------:R-:W-:-:S03]  /*1300*/  SEL R6, R5, R6, !P0 ;  /* 0x0000000605067207 */ /* 0x000fc60004000000 */
[----:B------:R-:W-:Y:S01]  /*1310*/  @!P1 IMAD.HI.U32 R8, R7, R2, RZ ;  /* 0x0000000207089227 */ /* 0x000fe200078e00ff */
[----:B------:R-:W-:-:S04]  /*1320*/  IADD3 R2, PT, PT, -R6, RZ, RZ ;  /* 0x000000ff06027210 */ /* 0x000fc80007ffe1ff */
[----:B------:R-:W-:Y:S01]  /*1330*/  @!P1 SHF.R.U32.HI R8, RZ, R3, R8 ;  /* 0x00000003ff089219 */ /* 0x000fe20000011608 */
[----:B------:R-:W-:-:S03]  /*1340*/  IMAD R2, R9, R2, R5 ;  /* 0x0000000209027224 */ /* 0x000fc600078e0205 */
[----:B------:R-:W-:-:S05]  /*1350*/  @!P1 SEL R3, R7, R8, !P0 ;  /* 0x0000000807039207 */ /* 0x000fca0004000000 */
[--C-:B------:R-:W-:Y:S02]  /*1360*/  @!P1 IMAD.IADD R6, R6, 0x1, -R3.reuse ;  /* 0x0000000106069824 */ /* 0x100fe400078e0a03 */
[----:B------:R-:W-:Y:S01]  /*1370*/  @!P1 IMAD R3, R2, R11, R3 ;  /* 0x0000000b02039224 */ /* 0x000fe200078e0203 */
[----:B------:R-:W-:Y:S01]  /*1380*/  IADD3 R2, PT, PT, -R7, RZ, RZ ;  /* 0x000000ff07027210 */ /* 0x000fe20007ffe1ff */
[----:B------:R-:W-:Y:S02]  /*1390*/  @!P1 IMAD R5, R6, R9, R7 ;  /* 0x0000000906059224 */ /* 0x000fe400078e0207 */
[----:B------:R-:W-:Y:S02]  /*13a0*/  @!P1 IMAD.MOV.U32 R7, RZ, RZ, R3 ;  /* 0x000000ffff079224 */ /* 0x000fe400078e0003 */
[----:B------:R-:W-:Y:S02]  /*13b0*/  IMAD R2, R10, R2, R21 ;  /* 0x000000020a027224 */ /* 0x000fe400078e0215 */
[----:B------:R-:W-:-:S02]  /*13c0*/  IMAD R20, R5, R4, R13 ;  /* 0x0000000405147224 */ /* 0x000fc400078e020d */
[----:B------:R-:W-:Y:S02]  /*13d0*/  IMAD R21, R7, R10, R2 ;  /* 0x0000000a07157224 */ /* 0x000fe400078e0202 */
.L_x_16:
[----:B------:R-:W1:Y:S01]  /*13e0*/  LDCU UR4, c[0x0][0xb30] ;  /* 0x00016600ff0477ac */ /* 0x000e620008000800 */
[----:B------:R-:W2:Y:S08]  /*13f0*/  S2UR UR37, SR_CgaCtaId ;  /* 0x00000000002579c3 */ /* 0x000eb00000008800 */
[----:B------:R-:W3:Y:S01]  /*1400*/  LDC R26, c[0x0][0xb24] ;  /* 0x0002c900ff1a7b82 */ /* 0x000ee20000000800 */
[----:B-1----:R-:W-:-:S09]  /*1410*/  UISETP.NE.AND UP1, UPT, UR4, 0x1, UPT ;  /* 0x000000010400788c */ /* 0x002fd2000bf25270 */
[----:B--2---:R-:W-:Y:S05]  /*1420*/  BRA.U UP1, `(.L_x_17) ;  /* 0x0000000101407547 */ /* 0x004fea000b800000 */
[----:B------:R-:W1:Y:S08]  /*1430*/  LDC.64 R4, c[0x0][0xb10] ;  /* 0x0002c400ff047b82 */ /* 0x000e700000000a00 */
[----:B------:R-:W2:Y:S08]  /*1440*/  LDC.64 R2, c[0x0][0xb18] ;  /* 0x0002c600ff027b82 */ /* 0x000eb00000000a00 */
[----:B------:R-:W4:Y:S08]  /*1450*/  LDC R6, c[0x0][0xb20] ;  /* 0x0002c800ff067b82 */ /* 0x000f300000000800 */
[----:B------:R-:W3:Y:S01]  /*1460*/  LDC R8, c[0x0][0xb0c] ;  /* 0x0002c300ff087b82 */ /* 0x000ee20000000800 */
[----:B-1----:R-:W-:-:S05]  /*1470*/  IMAD.HI.U32 R4, R21, R4, RZ ;  /* 0x0000000415047227 */ /* 0x002fca00078e00ff */
[----:B------:R-:W-:Y:S01]  /*1480*/  SHF.R.U32.HI R4, RZ, R5, R4 ;  /* 0x00000005ff047219 */ /* 0x000fe20000011604 */
[----:B--2---:R-:W-:Y:S01]  /*1490*/  IMAD.HI.U32 R3, R20, R3, RZ ;  /* 0x0000000314037227 */ /* 0x004fe200078e00ff */
[----:B------:R-:W-:-:S04]  /*14a0*/  ISETP.NE.AND P0, PT, R2, 0x1, PT ;  /* 0x000000010200780c */ /* 0x000fc80003f05270 */
[----:B----4-:R-:W-:-:S04]  /*14b0*/  SHF.R.U32.HI R3, RZ, R6, R3 ;  /* 0x00000006ff037219 */ /* 0x010fc80000011603 */
[----:B------:R-:W-:Y:S02]  /*14c0*/  SEL R3, R20, R3, !P0 ;  /* 0x0000000314037207 */ /* 0x000fe40004000000 */
[----:B---3--:R-:W-:-:S04]  /*14d0*/  ISETP.NE.AND P1, PT, R8, 0x1, PT ;  /* 0x000000010800780c */ /* 0x008fc80003f25270 */
[----:B------:R-:W-:-:S05]  /*14e0*/  SEL R4, R21, R4, !P1 ;  /* 0x0000000415047207 */ /* 0x000fca0004800000 */
[----:B------:R-:W-:Y:S02]  /*14f0*/  IMAD.IADD R5, R3, 0x1, -R4 ;  /* 0x0000000103057824 */ /* 0x000fe400078e0a04 */
[----:B------:R-:W-:Y:S02]  /*1500*/  IMAD.IADD R3, R4, 0x1, -R3 ;  /* 0x0000000104037824 */ /* 0x000fe400078e0a03 */
[----:B------:R-:W-:Y:S02]  /*1510*/  IMAD R21, R5, R8, R21 ;  /* 0x0000000805157224 */ /* 0x000fe400078e0215 */
[----:B------:R-:W-:-:S07]  /*1520*/  IMAD R20, R3, R2, R20 ;  /* 0x0000000203147224 */ /* 0x000fce00078e0214 */
.L_x_17:
[----:B------:R-:W-:Y:S01]  /*1530*/  BAR.SYNC.DEFER_BLOCKING 0x0 ;  /* 0x0000000000007b1d */ /* 0x000fe20000010000 */
[----:B------:R-:W-:Y:S01]  /*1540*/  UISETP.NE.AND UP1, UPT, UR8, 0x2, UPT ;  /* 0x000000020800788c */ /* 0x000fe2000bf25270 */
[----:B------:R-:W-:Y:S02]  /*1550*/  ISETP.NE.OR P5, PT, R0, 0x2, !P5 ;  /* 0x000000020000780c */ /* 0x000fe40006fa5670 */
[----:B------:R-:W-:-:S06]  /*1560*/  LOP3.LUT R2, R72, 0x1f, RZ, 0xc0, !PT ;  /* 0x0000001f48027812 */ /* 0x000fcc00078ec0ff */
[----:B------:R-:W-:Y:S05]  /*1570*/  BRA.U UP1, `(.L_x_18) ;  /* 0x0000001901347547 */ /* 0x000fea000b800000 */
[----:B------:R-:W1:Y:S01]  /*1580*/  LDCU UR13, c[0x0][0x38c] ;  /* 0x00007180ff0d77ac */ /* 0x000e620008000800 */
[----:B------:R-:W2:Y:S01]  /*1590*/  LDC R9, c[0x0][0x370] ;  /* 0x0000dc00ff097b82 */ /* 0x000ea20000000800 */
[----:B------:R-:W-:Y:S01]  /*15a0*/  PLOP3.LUT P1, PT, PT, PT, UP2, 0x80, 0x8 ;  /* 0x000000000008781c */ /* 0x000fe20003f2f028 */
[----:B------:R-:W-:Y:S01]  /*15b0*/  HFMA2 R12, -RZ, RZ, 0, 0 ;  /* 0x00000000ff0c7431 */ /* 0x000fe200000001ff */
[----:B------:R-:W-:Y:S01]  /*15c0*/  ISETP.EQ.OR P4, PT, R2, RZ, P5 ;  /* 0x000000ff0200720c */ /* 0x000fe20002f82670 */
[----:B------:R-:W-:Y:S01]  /*15d0*/  IMAD.MOV.U32 R15, RZ, RZ, 0x1 ;  /* 0x00000001ff0f7424 */ /* 0x000fe200078e00ff */
[----:B------:R-:W-:Y:S01]  /*15e0*/  PLOP3.LUT P1, PT, P1, PT, PT, 0x8, 0x80 ;  /* 0x000000000080781c */ /* 0x000fe20000f2e170 */
[----:B------:R-:W-:Y:S01]  /*15f0*/  IMAD.MOV.U32 R14, RZ, RZ, RZ ;  /* 0x000000ffff0e7224 */ /* 0x000fe200078e00ff */
[----:B------:R-:W-:Y:S01]  /*1600*/  MOV R8, 0x1 ;  /* 0x0000000100087802 */ /* 0x000fe20000000f00 */
[----:B------:R-:W4:Y:S01]  /*1610*/  LDC R0, c[0x0][0x374] ;  /* 0x0000dd00ff007b82 */ /* 0x000f220000000800 */
[----:B------:R-:W-:Y:S01]  /*1620*/  IMAD.MOV.U32 R10, RZ, RZ, RZ ;  /* 0x000000ffff0a7224 */ /* 0x000fe200078e00ff */
[----:B------:R-:W2:Y:S01]  /*1630*/  LDCU.64 UR22, c[0x0][0x348] ;  /* 0x00006900ff1677ac */ /* 0x000ea20008000a00 */
[----:B------:R-:W-:Y:S01]  /*1640*/  UMOV UR6, URZ ;  /* 0x000000ff00067c82 */ /* 0x000fe20008000000 */
[----:B-1----:R-:W-:-:S04]  /*1650*/  UIADD3 UR5, UPT, UPT, UR13, 0x1f, URZ ;  /* 0x0000001f0d057890 */ /* 0x002fc8000fffe0ff */
[----:B------:R-:W-:-:S04]  /*1660*/  USHF.R.S32.HI UR4, URZ, 0x1f, UR5 ;  /* 0x0000001fff047899 */ /* 0x000fc80008011405 */
[----:B------:R-:W-:-:S04]  /*1670*/  ULEA.HI UR4, UR4, UR5, URZ, 0x5 ;  /* 0x0000000504047291 */ /* 0x000fc8000f8f28ff */
[----:B------:R-:W-:Y:S02]  /*1680*/  USHF.R.S32.HI UR15, URZ, 0x5, UR4 ;  /* 0x00000005ff0f7899 */ /* 0x000fe40008011404 */
[----:B------:R-:W-:Y:S02]  /*1690*/  UIADD3 UR4, UPT, UPT, UR13, -0x1, URZ ;  /* 0xffffffff0d047890 */ /* 0x000fe4000fffe0ff */
[----:B------:R-:W-:Y:S02]  /*16a0*/  UISETP.LT.U32.AND UP0, UPT, UR15, 0x11, UPT ;  /* 0x000000110f00788c */ /* 0x000fe4000bf01070 */
[----:B------:R-:W-:Y:S02]  /*16b0*/  UISETP.GE.U32.AND UP1, UPT, UR4, -0x3f, UPT ;  /* 0xffffffc10400788c */ /* 0x000fe4000bf26070 */
[----:B------:R-:W-:Y:S02]  /*16c0*/  USEL UR14, UR15, 0x11, UP0 ;  /* 0x000000110f0e7887 */ /* 0x000fe40008000000 */
[----:B------:R-:W-:-:S02]  /*16d0*/  UIADD3 UR13, UPT, UPT, UR13, 0x3e, URZ ;  /* 0x0000003e0d0d7890 */ /* 0x000fc4000fffe0ff */
[----:B------:R-:W-:Y:S02]  /*16e0*/  UIADD3 UR5, UPT, UPT, UR14, -0x1, URZ ;  /* 0xffffffff0e057890 */ /* 0x000fe4000fffe0ff */
[----:B------:R-:W-:-:S03]  /*16f0*/  UIADD3 UR7, UPT, UPT, UR15, -UR14, URZ ;  /* 0x8000000e0f077290 */ /* 0x000fc6000fffe0ff */
[----:B------:R-:W-:-:S04]  /*1700*/  @UP1 UIADD3 UR5, UPT, UPT, UR14, URZ, URZ ;  /* 0x000000ff0e051290 */ /* 0x000fc8000fffe0ff */
[----:B--2---:R-:W-:-:S12]  /*1710*/  UIADD3 UR5, UPT, UPT, UR5, 0x1, URZ ;  /* 0x0000000105057890 */ /* 0x004fd8000fffe0ff */
.L_x_36:
[----:B------:R-:W-:Y:S01]  /*1720*/  UISETP.NE.AND UP0, UPT, UR37, URZ, UPT ;  /* 0x000000ff2500728c */ /* 0x000fe2000bf05270 */
[----:B------:R-:W1:Y:S08]  /*1730*/  S2UR UR37, SR_CgaCtaId ;  /* 0x00000000002579c3 */ /* 0x000e700000008800 */
[----:B------:R-:W-:Y:S05]  /*1740*/  BRA.U UP0, `(.L_x_19) ;  /* 0x0000000100347547 */ /* 0x000fea000b800000 */
[----:B------:R-:W2:Y:S01]  /*1750*/  S2R R2, SR_CgaCtaId ;  /* 0x0000000000027919 */ /* 0x000ea20000008800 */
[----:B------:R-:W-:-:S04]  /*1760*/  MOV R3, 0x400 ;  /* 0x0000040000037802 */ /* 0x000fc80000000f00 */
[----:B--2---:R-:W-:Y:S02]  /*1770*/  LEA R3, R2, R3, 0x18 ;  /* 0x0000000302037211 */ /* 0x004fe400078ec0ff */
[----:B------:R-:W-:-:S03]  /*1780*/  SHF.L.U32 R2, R8, 0x1f, RZ ;  /* 0x0000001f08027819 */ /* 0x000fc600000006ff */
[----:B------:R-:W-:-:S04]  /*1790*/  IMAD R3, R10, 0x8, R3 ;  /* 0x000000080a037824 */ /* 0x000fc800078e0203 */
[----:B------:R-:W2:Y:S02]  /*17a0*/  SYNCS.PHASECHK.TRANS64.TRYWAIT P0, [R3+URZ+0x1d0], R2 ;  /* 0x0001d002030075a7 */ /* 0x000ea400080011ff */
[----:B--2---:R-:W-:Y:S05]  /*17b0*/  @!P0 BRA `(.L_x_20) ;  /* 0x0000006c00b88947 */ /* 0x004fea0003800000 */
.L_x_145:
[----:B------:R-:W-:Y:S01]  /*17c0*/  VIADD R10, R10, 0x1 ;  /* 0x000000010a0a7836 */ /* 0x000fe20000000000 */
[----:B------:R2:W-:Y:S04]  /*17d0*/  SYNCS.ARRIVE.TRANS64.A1T0 RZ, [R3+URZ+0x1c0], RZ ;  /* 0x0001c0ff03ff79a7 */ /* 0x0005e800081000ff */
[----:B------:R-:W-:-:S04]  /*17e0*/  ISETP.NE.AND P0, PT, R10, 0x2, PT ;  /* 0x000000020a00780c */ /* 0x000fc80003f05270 */
[----:B------:R-:W-:Y:S02]  /*17f0*/  SEL R10, R10, RZ, P0 ;  /* 0x000000ff0a0a7207 */ /* 0x000fe40000000000 */
[----:B--2---:R-:W-:-:S04]  /*1800*/  SEL R3, RZ, 0x1, P0 ;  /* 0x00000001ff037807 */ /* 0x004fc80000000000 */
[----:B------:R-:W-:-:S07]  /*1810*/  LOP3.LUT R8, R8, R3, RZ, 0x3c, !PT ;  /* 0x0000000308087212 */ /* 0x000fce00078e3cff */
.L_x_19:
[----:B------:R-:W-:Y:S01]  /*1820*/  UMOV UR4, 0x400 ;  /* 0x0000040000047882 */ /* 0x000fe20000000000 */
[----:B------:R-:W-:Y:S01]  /*1830*/  SHF.L.U32 R2, R15, 0x1f, RZ ;  /* 0x0000001f0f027819 */ /* 0x000fe200000006ff */
[----:B-1----:R-:W-:Y:S01]  /*1840*/  ULEA UR4, UR37, UR4, 0x18 ;  /* 0x0000000425047291 */ /* 0x002fe2000f8ec0ff */
[----:B------:R-:W-:Y:S01]  /*1850*/  R2UR UR35, R21 ;  /* 0x00000000152372ca */ /* 0x000fe200000e0000 */
[----:B------:R-:W-:Y:S01]  /*1860*/  UISETP.GE.U32.AND UP0, UPT, UR13, 0x3f, UPT ;  /* 0x0000003f0d00788c */ /* 0x000fe2000bf06070 */
[----:B------:R-:W-:Y:S01]  /*1870*/  R2UR UR11, R20 ;  /* 0x00000000140b72ca */ /* 0x000fe200000e0000 */
[----:B------:R-:W-:Y:S01]  /*1880*/  ULEA UR8, UR6, UR4, 0x3 ;  /* 0x0000000406087291 */ /* 0x000fe2000f8e18ff */
[----:B------:R-:W-:-:S08]  /*1890*/  UMOV UR24, URZ ;  /* 0x000000ff00187c82 */ /* 0x000fd00008000000 */
[----:B------:R1:W2:Y:S01]  /*18a0*/  SYNCS.PHASECHK.TRANS64.TRYWAIT P0, [UR8+0x88], R2 ;  /* 0x00008802ff0075a7 */ /* 0x0002a20008001108 */
[----:B------:R-:W-:Y:S02]  /*18b0*/  USHF.L.U32 UR35, UR35, 0x6, URZ ;  /* 0x0000000623237899 */ /* 0x000fe400080006ff */
[----:B------:R-:W-:Y:S01]  /*18c0*/  USHF.L.U32 UR11, UR11, 0x7, URZ ;  /* 0x000000070b0b7899 */ /* 0x000fe200080006ff */
[----:B------:R-:W-:Y:S11]  /*18d0*/  BRA.U !UP0, `(.L_x_21) ;  /* 0x0000000108a87547 */ /* 0x000ff6000b800000 */
[----:B------:R-:W-:Y:S01]  /*18e0*/  UMOV UR16, URZ ;  /* 0x000000ff00107c82 */ /* 0x000fe20008000000 */
[----:B------:R-:W-:-:S05]  /*18f0*/  UMOV UR17, UR6 ;  /* 0x0000000600117c82 */ /* 0x000fca0008000000 */
.L_x_26:
[----:B-1----:R-:W-:Y:S01]  /*1900*/  ULEA UR33, UR17, UR4, 0x3 ;  /* 0x0000000411217291 */ /* 0x002fe2000f8e18ff */
[----:B--2---:R-:W-:Y:S01]  /*1910*/  @!P5 MOV R3, 0x3000 ;  /* 0x000030000003d802 */ /* 0x004fe20000000f00 */
[----:B--2---:R-:W-:Y:S10]  /*1920*/  @P0 BRA `(.L_x_22) ;  /* 0x00000000000c0947 */ /* 0x004ff40003800000 */
[----:B------:R-:W-:-:S04]  /*1930*/  SHF.L.U32 R5, R15, 0x1f, RZ ;  /* 0x0000001f0f057819 */ /* 0x000fc800000006ff */
[----:B------:R-:W2:Y:S02]  /*1940*/  SYNCS.PHASECHK.TRANS64.TRYWAIT P0, [UR33+0x88], R5 ;  /* 0x00008805ff0075a7 */ /* 0x000ea40008001121 */
[----:B--2---:R-:W-:Y:S05]  /*1950*/  @!P0 BRA `(.L_x_23) ;  /* 0x0000006c00648947 */ /* 0x004fea0003800000 */
.L_x_22:
[----:B------:R2:W-:Y:S01]  /*1960*/  @!P5 SYNCS.ARRIVE.TRANS64 RZ, [UR33], R3 ;  /* 0x00000003ffffd9a7 */ /* 0x0005e20008000021 */
[----:B------:R-:W-:Y:S04]  /*1970*/  BSSY.RECONVERGENT B0, `(.L_x_24) ;  /* 0x0000003000007945 */ /* 0x000fe80003800200 */
[----:B------:R-:W-:Y:S05]  /*1980*/  @P4 BRA `(.L_x_25) ;  /* 0x0000000000044947 */ /* 0x000fea0003800000 */
[----:B------:R-:W-:Y:S05]  /*1990*/  BPT.TRAP 0x1 ;  /* 0x000000040000795c */ /* 0x000fea0000300000 */
.L_x_25:
[----:B------:R-:W-:Y:S05]  /*19a0*/  BSYNC.RECONVERGENT B0 ;  /* 0x0000000000007941 */ /* 0x000fea0003800200 */
.L_x_24:
[----:B------:R-:W-:Y:S02]  /*19b0*/  UIADD3 UR6, UPT, UPT, UR17, 0x1, URZ ;  /* 0x0000000111067890 */ /* 0x000fe4000fffe0ff */
[----:B------:R-:W-:Y:S02]  /*19c0*/  ULEA UR32, UR17, UR4, 0xc ;  /* 0x0000000411207291 */ /* 0x000fe4000f8e60ff */
[----:B------:R-:W-:Y:S02]  /*19d0*/  UISETP.NE.AND UP0, UPT, UR6, 0x11, UPT ;  /* 0x000000110600788c */ /* 0x000fe4000bf05270 */
[----:B------:R-:W-:Y:S02]  /*19e0*/  UIADD3 UR26, UP1, UPT, UR22, 0x80, URZ ;  /* 0x00000080161a7890 */ /* 0x000fe4000ff3e0ff */
[----:B------:R-:W-:Y:S02]  /*19f0*/  USEL UR9, URZ, 0x1, UP0 ;  /* 0x00000001ff097887 */ /* 0x000fe40008000000 */
[----:B------:R-:W-:-:S02]  /*1a00*/  USEL UR6, UR6, URZ, UP0 ;  /* 0x000000ff06067287 */ /* 0x000fc40008000000 */
[----:B------:R-:W-:Y:S02]  /*1a10*/  UIADD3 UR20, UP0, UPT, UR22, 0x180, URZ ;  /* 0x0000018016147890 */ /* 0x000fe4000ff1e0ff */
[----:B------:R-:W-:Y:S01]  /*1a20*/  ULEA UR8, UR6, UR4, 0x3 ;  /* 0x0000000406087291 */ /* 0x000fe2000f8e18ff */
[----:B------:R-:W-:Y:S01]  /*1a30*/  LOP3.LUT R15, R15, UR9, RZ, 0x3c, !PT ;  /* 0x000000090f0f7c12 */ /* 0x000fe2000f8e3cff */
[----:B------:R-:W-:Y:S02]  /*1a40*/  USHF.L.U32 UR34, UR16, 0x5, URZ ;  /* 0x0000000510227899 */ /* 0x000fe400080006ff */
[----:B------:R-:W-:Y:S01]  /*1a50*/  UIADD3.X UR27, UPT, UPT, URZ, UR23, URZ, UP1, !UPT ;  /* 0x00000017ff1b7290 */ /* 0x000fe20008ffe4ff */
[----:B-1----:R-:W-:Y:S01]  /*1a60*/  SHF.L.U32 R2, R15, 0x1f, RZ ;  /* 0x0000001f0f027819 */ /* 0x002fe200000006ff */
[----:B------:R-:W-:Y:S02]  /*1a70*/  UIADD3 UR32, UPT, UPT, UR32, 0x4600, URZ ;  /* 0x0000460020207890 */ /* 0x000fe4000fffe0ff */
[----:B------:R-:W-:Y:S01]  /*1a80*/  UIADD3.X UR21, UPT, UPT, URZ, UR23, URZ, UP0, !UPT ;  /* 0x00000017ff157290 */ /* 0x000fe200087fe4ff */
[----:B------:R1:W1:Y:S01]  /*1a90*/  SYNCS.PHASECHK.TRANS64.TRYWAIT P0, [UR8+0x88], R2 ;  /* 0x00008802ff0075a7 */ /* 0x0002620008001108 */
[----:B------:R-:W-:Y:S01]  /*1aa0*/  ULEA UR8, UR17, UR4, 0xd ;  /* 0x0000000411087291 */ /* 0x000fe2000f8e68ff */
[----:B------:R-:W-:Y:S01]  /*1ab0*/  UMOV UR18, 0x0 ;  /* 0x0000000000127882 */ /* 0x000fe20000000000 */
[----:B------:R-:W-:-:S02]  /*1ac0*/  UMOV UR19, 0x10000000 ;  /* 0x1000000000137882 */ /* 0x000fc40000000000 */
[----:B------:R-:W-:Y:S01]  /*1ad0*/  UIADD3 UR8, UPT, UPT, UR8, 0x15600, URZ ;  /* 0x0001560008087890 */ /* 0x000fe2000fffe0ff */
[----:B------:R1:W-:Y:S01]  /*1ae0*/  UTMALDG.3D [UR32], [UR26], desc[UR18] ;  /* 0x000012201a0075b4 */ /* 0x0003e20008011000 */
[----:B------:R-:W-:Y:S01]  /*1af0*/  UMOV UR12, UR36 ;  /* 0x00000024000c7c82 */ /* 0x000fe20008000000 */
[----:B------:R-:W-:Y:S01]  /*1b00*/  UMOV UR9, UR33 ;  /* 0x0000002100097c82 */ /* 0x000fe20008000000 */
[----:B------:R-:W-:Y:S01]  /*1b10*/  UMOV UR10, UR34 ;  /* 0x00000022000a7c82 */ /* 0x000fe20008000000 */
[----:B------:R-:W-:Y:S01]  /*1b20*/  UIADD3 UR16, UPT, UPT, UR16, 0x1, URZ ;  /* 0x0000000110107890 */ /* 0x000fe2000fffe0ff */
[----:B------:R-:W-:Y:S01]  /*1b30*/  UMOV UR24, UR5 ;  /* 0x0000000500187c82 */ /* 0x000fe20008000000 */
[----:B------:R-:W-:Y:S02]  /*1b40*/  UMOV UR17, UR6 ;  /* 0x0000000600117c82 */ /* 0x000fe40008000000 */
[----:B------:R1:W-:Y:S01]  /*1b50*/  UTMALDG.3D [UR8], [UR20], desc[UR18] ;  /* 0x00001208140075b4 */ /* 0x0003e20008011000 */
[----:B------:R-:W-:-:S09]  /*1b60*/  UISETP.NE.AND UP0, UPT, UR16, UR5, UPT ;  /* 0x000000051000728c */ /* 0x000fd2000bf05270 */
[----:B------:R-:W-:Y:S05]  /*1b70*/  BRA.U UP0, `(.L_x_26) ;  /* 0xfffffffd00607547 */ /* 0x000fea000b83ffff */
.L_x_21:
[----:B-1----:R-:W-:Y:S01]  /*1b80*/  ULEA UR8, UR6, UR4, 0x3 ;  /* 0x0000000406087291 */ /* 0x002fe2000f8e18ff */
[----:B------:R-:W-:Y:S01]  /*1b90*/  SHF.L.U32 R2, R15, 0x1f, RZ ;  /* 0x0000001f0f027819 */ /* 0x000fe200000006ff */
[----:B------:R-:W-:Y:S01]  /*1ba0*/  @!P1 SYNCS.ARRIVE.TRANS64.A1T0 RZ, [UR4+0x158], RZ ;  /* 0x000158ffffff99a7 */ /* 0x000fe20008100004 */
[----:B------:R-:W-:-:S06]  /*1bb0*/  UISETP.GT.AND UP0, UPT, UR15, UR14, UPT ;  /* 0x0000000e0f00728c */ /* 0x000fcc000bf04270 */
[----:B--2---:R1:W2:Y:S03]  /*1bc0*/  SYNCS.PHASECHK.TRANS64.TRYWAIT P0, [UR8+0x88], R2 ;  /* 0x00008802ff0075a7 */ /* 0x0042a60008001108 */
[----:B------:R-:W-:Y:S05]  /*1bd0*/  BRA.U !UP0, `(.L_x_27) ;  /* 0x0000000108ac7547 */ /* 0x000fea000b800000 */
[----:B------:R-:W-:Y:S01]  /*1be0*/  UIADD3 UR21, UPT, UPT, UR7, UR24, URZ ;  /* 0x0000001807157290 */ /* 0x000fe2000fffe0ff */
[----:B------:R-:W-:-:S11]  /*1bf0*/  UMOV UR25, UR6 ;  /* 0x0000000600197c82 */ /* 0x000fd60008000000 */
.L_x_32:
[----:B-1----:R-:W-:Y:S01]  /*1c00*/  ULEA UR17, UR25, UR4, 0x3 ;  /* 0x0000000419117291 */ /* 0x002fe2000f8e18ff */
[----:B--2---:R-:W-:Y:S01]  /*1c10*/  @!P5 MOV R3, 0x3000 ;  /* 0x000030000003d802 */ /* 0x004fe20000000f00 */
[----:B--2---:R-:W-:Y:S10]  /*1c20*/  @P0 BRA `(.L_x_28) ;  /* 0x00000000000c0947 */ /* 0x004ff40003800000 */
[----:B------:R-:W-:-:S04]  /*1c30*/  SHF.L.U32 R5, R15, 0x1f, RZ ;  /* 0x0000001f0f057819 */ /* 0x000fc800000006ff */
[----:B------:R-:W2:Y:S02]  /*1c40*/  SYNCS.PHASECHK.TRANS64.TRYWAIT P0, [UR17+0x88], R5 ;  /* 0x00008805ff0075a7 */ /* 0x000ea40008001111 */
[----:B--2---:R-:W-:Y:S05]  /*1c50*/  @!P0 BRA `(.L_x_29) ;  /* 0x0000006800bc8947 */ /* 0x004fea0003800000 */
.L_x_28:
[----:B------:R2:W-:Y:S01]  /*1c60*/  @!P5 SYNCS.ARRIVE.TRANS64 RZ, [UR17], R3 ;  /* 0x00000003ffffd9a7 */ /* 0x0005e20008000011 */
[----:B------:R-:W-:Y:S04]  /*1c70*/  BSSY.RECONVERGENT B0, `(.L_x_30) ;  /* 0x0000003000007945 */ /* 0x000fe80003800200 */
[----:B------:R-:W-:Y:S05]  /*1c80*/  @P4 BRA `(.L_x_31) ;  /* 0x0000000000044947 */ /* 0x000fea0003800000 */
[----:B------:R-:W-:Y:S05]  /*1c90*/  BPT.TRAP 0x1 ;  /* 0x000000040000795c */ /* 0x000fea0000300000 */
.L_x_31:
[----:B------:R-:W-:Y:S05]  /*1ca0*/  BSYNC.RECONVERGENT B0 ;  /* 0x0000000000007941 */ /* 0x000fea0003800200 */
.L_x_30:
        /* <DEDUP_REMOVED lines=10> */
[----:B------:R-:W-:Y:S01]  /*1d50*/  UIADD3 UR16, UPT, UPT, UR16, 0x4600, URZ ;  /* 0x0000460010107890 */ /* 0x000fe2000fffe0ff */
[----:B-1----:R-:W-:Y:S01]  /*1d60*/  SHF.L.U32 R2, R15, 0x1f, RZ ;  /* 0x0000001f0f027819 */ /* 0x002fe200000006ff */
[----:B------:R-:W-:Y:S02]  /*1d70*/  UIADD3.X UR31, UPT, UPT, URZ, UR23, URZ, UP1, !UPT ;  /* 0x00000017ff1f7290 */ /* 0x000fe40008ffe4ff */
[----:B------:R-:W-:Y:S01]  /*1d80*/  UIADD3.X UR29, UPT, UPT, URZ, UR23, URZ, UP0, !UPT ;  /* 0x00000017ff1d7290 */ /* 0x000fe200087fe4ff */
[----:B------:R1:W1:Y:S01]  /*1d90*/  SYNCS.PHASECHK.TRANS64.TRYWAIT P0, [UR8+0x88], R2 ;  /* 0x00008802ff0075a7 */ /* 0x0002620008001108 */
[----:B------:R-:W-:Y:S01]  /*1da0*/  ULEA UR8, UR25, UR4, 0xd ;  /* 0x0000000419087291 */ /* 0x000fe2000f8e68ff */
[----:B------:R-:W-:Y:S01]  /*1db0*/  UMOV UR26, 0x0 ;  /* 0x00000000001a7882 */ /* 0x000fe20000000000 */
[----:B------:R-:W-:-:S02]  /*1dc0*/  UMOV UR27, 0x10000000 ;  /* 0x10000000001b7882 */ /* 0x000fc40000000000 */
[----:B------:R-:W-:Y:S01]  /*1dd0*/  UIADD3 UR8, UPT, UPT, UR8, 0x15600, URZ ;  /* 0x0001560008087890 */ /* 0x000fe2000fffe0ff */
[----:B------:R-:W-:Y:S01]  /*1de0*/  UMOV UR19, UR35 ;  /* 0x0000002300137c82 */ /* 0x000fe20008000000 */
[----:B------:R-:W-:Y:S01]  /*1df0*/  UMOV UR20, UR36 ;  /* 0x0000002400147c82 */ /* 0x000fe20008000000 */
[----:B------:R-:W-:Y:S01]  /*1e00*/  UMOV UR12, UR36 ;  /* 0x00000024000c7c82 */ /* 0x000fe20008000000 */
[----:B------:R-:W-:Y:S01]  /*1e10*/  UMOV UR9, UR17 ;  /* 0x0000001100097c82 */ /* 0x000fe20008000000 */
[----:B------:R-:W-:Y:S01]  /*1e20*/  UMOV UR10, UR18 ;  /* 0x00000012000a7c82 */ /* 0x000fe20008000000 */
[----:B------:R1:W-:Y:S01]  /*1e30*/  UTMALDG.3D [UR16], [UR30], desc[UR26] ;  /* 0x00001a101e0075b4 */ /* 0x0003e20008011000 */
[----:B------:R-:W-:Y:S01]  /*1e40*/  UIADD3 UR24, UPT, UPT, UR24, 0x1, URZ ;  /* 0x0000000118187890 */ /* 0x000fe2000fffe0ff */
[----:B------:R-:W-:-:S03]  /*1e50*/  UMOV UR25, UR6 ;  /* 0x0000000600197c82 */ /* 0x000fc60008000000 */
[----:B------:R-:W-:Y:S01]  /*1e60*/  UISETP.NE.AND UP0, UPT, UR24, UR21, UPT ;  /* 0x000000151800728c */ /* 0x000fe2000bf05270 */
[----:B------:R1:W-:Y:S08]  /*1e70*/  UTMALDG.3D [UR8], [UR28], desc[UR26] ;  /* 0x00001a081c0075b4 */ /* 0x0003f00008011000 */
[----:B------:R-:W-:Y:S05]  /*1e80*/  BRA.U UP0, `(.L_x_32) ;  /* 0xfffffffd005c7547 */ /* 0x000fea000b83ffff */
.L_x_27:
[----:B-1----:R-:W-:Y:S01]  /*1e90*/  LEA R2, R14, UR4, 0x3 ;  /* 0x000000040e027c11 */ /* 0x002fe2000f8e18ff */
[----:B------:R-:W-:Y:S01]  /*1ea0*/  NOP ;  /* 0x0000000000007918 */ /* 0x000fe20000000000 */
[----:B--2---:R-:W-:Y:S02]  /*1eb0*/  SHF.L.U32 R3, R12, 0x1f, RZ ;  /* 0x0000001f0c037819 */ /* 0x004fe400000006ff */
[----:B------:R-:W-:Y:S02]  /*1ec0*/  LEA R4, R14, UR4, 0x4 ;  /* 0x000000040e047c11 */ /* 0x000fe4000f8e20ff */
[----:B------:R-:W1:Y:S02]  /*1ed0*/  SYNCS.PHASECHK.TRANS64.TRYWAIT P0, [R2+URZ+0x160], R3 ;  /* 0x00016003020075a7 */ /* 0x000e6400080011ff */
[----:B-1----:R-:W-:Y:S05]  /*1ee0*/  @!P0 BRA `(.L_x_33) ;  /* 0x0000006800308947 */ /* 0x002fea0003800000 */
.L_x_148:
[----:B------:R-:W2:Y:S01]  /*1ef0*/  LDS.128 R4, [R4+0x1f0] ;  /* 0x0001f00004047984 */ /* 0x000ea20000000c00 */
[----:B---3--:R-:W-:Y:S01]  /*1f00*/  ISETP.GE.AND P0, PT, R26, 0x1, PT ;  /* 0x000000011a00780c */ /* 0x008fe20003f06270 */
[----:B-1----:R-:W-:Y:S01]  /*1f10*/  VIADD R2, R2, 0x170 ;  /* 0x0000017002027836 */ /* 0x002fe20000000000 */
[----:B------:R-:W-:Y:S01]  /*1f20*/  @!PT LDS RZ, [RZ] ;  /* 0x00000000fffff984 */ /* 0x000fe20000000800 */
[----:B------:R-:W-:Y:S01]  /*1f30*/  @!PT LDS RZ, [RZ] ;  /* 0x00000000fffff984 */ /* 0x000fe20000000800 */
[----:B------:R-:W-:Y:S01]  /*1f40*/  @!PT LDS RZ, [RZ] ;  /* 0x00000000fffff984 */ /* 0x000fe20000000800 */
[----:B------:R-:W-:Y:S01]  /*1f50*/  @!PT LDS RZ, [RZ] ;  /* 0x00000000fffff984 */ /* 0x000fe20000000800 */
[----:B------:R1:W-:Y:S06]  /*1f60*/  MEMBAR.ALL.CTA ;  /* 0x0000000000007992 */ /* 0x0003ec0000008000 */
[----:B-1----:R-:W1:Y:S01]  /*1f70*/  FENCE.VIEW.ASYNC.S ;  /* 0x00000000000073c6 */ /* 0x002e620000000000 */
[----:B------:R-:W-:-:S04]  /*1f80*/  PRMT R2, RZ, 0x654, R2 ;  /* 0x00000654ff027816 */ /* 0x000fc80000000002 */
[----:B-1----:R1:W-:Y:S01]  /*1f90*/  SYNCS.ARRIVE.TRANS64.RED.A1T0 RZ, [R2+URZ], RZ ;  /* 0x000000ff02ff79a7 */ /* 0x0023e200081004ff */
[----:B--2---:R-:W-:-:S13]  /*1fa0*/  LOP3.LUT P2, RZ, R6, 0x1, RZ, 0xc0, !PT ;  /* 0x0000000106ff7812 */ /* 0x004fda000784c0ff */
[----:B------:R-:W-:Y:S01]  /*1fb0*/  @P2 SHF.R.U32.HI R3, RZ, 0x10, R5 ;  /* 0x00000010ff032819 */ /* 0x000fe20000011605 */
[----:B------:R-:W-:Y:S01]  /*1fc0*/  VOTEU.ANY UP0, P2 ;  /* 0x0000000000ff7886 */ /* 0x000fe20001000100 */
[----:B------:R-:W-:Y:S02]  /*1fd0*/  @P2 MOV R13, R4 ;  /* 0x00000004000d2202 */ /* 0x000fe40000000f00 */
[----:B------:R-:W-:Y:S02]  /*1fe0*/  @P2 R2UR.BROADCAST UR8, R3 ;  /* 0x00000000030822ca */ /* 0x000fe400008e0000 */
[----:B------:R-:W-:-:S11]  /*1ff0*/  @P2 LOP3.LUT R11, R5, 0xffff, RZ, 0xc0, !PT ;  /* 0x0000ffff050b2812 */ /* 0x000fd600078ec0ff */
[----:B------:R-:W-:Y:S01]  /*2000*/  @UP0 UMOV UR36, UR8 ;  /* 0x0000000800240c82 */ /* 0x000fe20008000000 */
[----:B-1----:R-:W-:Y:S05]  /*2010*/  @!P0 BRA `(.L_x_34) ;  /* 0x0000000000b88947 */ /* 0x002fea0003800000 */
[----:B------:R-:W4:Y:S01]  /*2020*/  LDC.64 R4, c[0x0][0xb18] ;  /* 0x0002c600ff047b82 */ /* 0x000f220000000a00 */
[----:B------:R-:W-:-:S07]  /*2030*/  ISETP.NE.AND P3, PT, R26, 0x1, PT ;  /* 0x000000011a00780c */ /* 0x000fce0003f65270 */
[----:B------:R-:W1:Y:S08]  /*2040*/  LDC.64 R6, c[0x0][0xb10] ;  /* 0x0002c400ff067b82 */ /* 0x000e700000000a00 */
[----:B------:R-:W2:Y:S08]  /*2050*/  LDC R16, c[0x0][0xb20] ;  /* 0x0002c800ff107b82 */ /* 0x000eb00000000800 */
[----:B------:R-:W3:Y:S01]  /*2060*/  LDC R18, c[0x0][0xb0c] ;  /* 0x0002c300ff127b82 */ /* 0x000ee20000000800 */
[----:B----4-:R-:W-:Y:S01]  /*2070*/  IMAD.HI.U32 R17, R0, R5, RZ ;  /* 0x0000000500117227 */ /* 0x010fe200078e00ff */
[----:B------:R-:W-:-:S03]  /*2080*/  ISETP.NE.AND P0, PT, R4, 0x1, PT ;  /* 0x000000010400780c */ /* 0x000fc60003f05270 */
[----:B------:R-:W-:-:S03]  /*2090*/  IMAD.HI.U32 R5, R11, R5, RZ ;  /* 0x000000050b057227 */ /* 0x000fc600078e00ff */
[----:B------:R-:W4:Y:S01]  /*20a0*/  LDC.64 R2, c[0x0][0xb28] ;  /* 0x0002ca00ff027b82 */ /* 0x000f220000000a00 */
[----:B-1----:R-:W-:-:S04]  /*20b0*/  IMAD.HI.U32 R20, R9, R6, RZ ;  /* 0x0000000609147227 */ /* 0x002fc800078e00ff */
[----:B------:R-:W-:Y:S01]  /*20c0*/  IMAD.HI.U32 R22, R13, R6, RZ ;  /* 0x000000060d167227 */ /* 0x000fe200078e00ff */
[----:B------:R-:W-:Y:S02]  /*20d0*/  SHF.R.U32.HI R20, RZ, R7, R20 ;  /* 0x00000007ff147219 */ /* 0x000fe40000011614 */
[-C--:B--2---:R-:W-:Y:S02]  /*20e0*/  SHF.R.U32.HI R17, RZ, R16.reuse, R17 ;  /* 0x00000010ff117219 */ /* 0x084fe40000011611 */
[----:B------:R-:W-:Y:S02]  /*20f0*/  SHF.R.U32.HI R16, RZ, R16, R5 ;  /* 0x00000010ff107219 */ /* 0x000fe40000011605 */
[----:B------:R-:W-:Y:S02]  /*2100*/  SEL R17, R0, R17, !P0 ;  /* 0x0000001100117207 */ /* 0x000fe40004000000 */
[----:B------:R-:W-:Y:S02]  /*2110*/  SHF.R.U32.HI R22, RZ, R7, R22 ;  /* 0x00000007ff167219 */ /* 0x000fe40000011616 */
[----:B---3--:R-:W-:-:S02]  /*2120*/  ISETP.NE.AND P1, PT, R18, 0x1, PT ;  /* 0x000000011200780c */ /* 0x008fc40003f25270 */
[----:B------:R-:W-:Y:S02]  /*2130*/  SEL R5, R11, R16, !P0 ;  /* 0x000000100b057207 */ /* 0x000fe40004000000 */
[----:B------:R-:W-:Y:S02]  /*2140*/  SEL R19, R9, R20, !P1 ;  /* 0x0000001409137207 */ /* 0x000fe40004800000 */
[----:B------:R-:W-:Y:S01]  /*2150*/  SEL R7, R13, R22, !P1 ;  /* 0x000000160d077207 */ /* 0x000fe20004800000 */
[----:B----4-:R-:W-:-:S04]  /*2160*/  IMAD.HI.U32 R20, R17, R2, RZ ;  /* 0x0000000211147227 */ /* 0x010fc800078e00ff */
[----:B------:R-:W-:Y:S01]  /*2170*/  IMAD.HI.U32 R6, R19, R2, RZ ;  /* 0x0000000213067227 */ /* 0x000fe200078e00ff */
[----:B------:R-:W-:-:S04]  /*2180*/  @P3 SHF.R.U32.HI R17, RZ, R3, R20 ;  /* 0x00000003ff113219 */ /* 0x000fc80000011614 */
        /* <DEDUP_REMOVED lines=8> */
[----:B------:R-:W-:-:S04]  /*2210*/  @!P0 IMAD.HI.U32 R16, R7, R2, RZ ;  /* 0x0000000207108227 */ /* 0x000fc800078e00ff */
[----:B------:R-:W-:Y:S01]  /*2220*/  IMAD.MOV R2, RZ, RZ, -R6 ;  /* 0x000000ffff027224 */ /* 0x000fe200078e0a06 */
[----:B------:R-:W-:-:S03]  /*2230*/  @!P0 SHF.R.U32.HI R16, RZ, R3, R16 ;  /* 0x00000003ff108219 */ /* 0x000fc60000011610 */
[----:B------:R-:W-:Y:S01]  /*2240*/  IMAD R2, R26, R2, R5 ;  /* 0x000000021a027224 */ /* 0x000fe200078e0205 */
[----:B------:R-:W-:Y:S02]  /*2250*/  @!P0 SEL R3, R7, R16, !P3 ;  /* 0x0000001007038207 */ /* 0x000fe40005800000 */
[----:B------:R-:W-:-:S03]  /*2260*/  IADD3 R16, PT, PT, -R5, RZ, RZ ;  /* 0x000000ff05107210 */ /* 0x000fc60007ffe1ff */
[--C-:B------:R-:W-:Y:S02]  /*2270*/  @!P0 IMAD.IADD R6, R6, 0x1, -R3.reuse ;  /* 0x0000000106068824 */ /* 0x100fe400078e0a03 */
[----:B------:R-:W-:Y:S01]  /*2280*/  @!P0 IMAD R3, R2, R19, R3 ;  /* 0x0000001302038224 */ /* 0x000fe200078e0203 */
[----:B------:R-:W-:Y:S01]  /*2290*/  IADD3 R2, PT, PT, -R7, RZ, RZ ;  /* 0x000000ff07027210 */ /* 0x000fe20007ffe1ff */
[----:B------:R-:W-:Y:S02]  /*22a0*/  @!P0 IMAD R5, R26, R6, R7 ;  /* 0x000000061a058224 */ /* 0x000fe400078e0207 */
[----:B------:R-:W-:Y:S02]  /*22b0*/  IMAD R11, R4, R16, R11 ;  /* 0x00000010040b7224 */ /* 0x000fe400078e020b */
[----:B------:R-:W-:Y:S02]  /*22c0*/  @!P0 IMAD.MOV.U32 R7, RZ, RZ, R3 ;  /* 0x000000ffff078224 */ /* 0x000fe400078e0003 */
[----:B------:R-:W-:-:S02]  /*22d0*/  IMAD R2, R18, R2, R13 ;  /* 0x0000000212027224 */ /* 0x000fc400078e020d */
[----:B------:R-:W-:Y:S02]  /*22e0*/  IMAD R11, R5, R4, R11 ;  /* 0x00000004050b7224 */ /* 0x000fe400078e020b */
[----:B------:R-:W-:Y:S02]  /*22f0*/  IMAD R13, R7, R18, R2 ;  /* 0x00000012070d7224 */ /* 0x000fe400078e0202 */
.L_x_34:
[----:B------:R-:W1:Y:S02]  /*2300*/  LDCU UR8, c[0x0][0xb30] ;  /* 0x00016600ff0877ac */ /* 0x000e640008000800 */
[----:B-1----:R-:W-:-:S09]  /*2310*/  UISETP.NE.AND UP0, UPT, UR8, 0x1, UPT ;  /* 0x000000010800788c */ /* 0x002fd2000bf05270 */
[----:B------:R-:W-:Y:S05]  /*2320*/  BRA.U UP0, `(.L_x_35) ;  /* 0x0000000100407547 */ /* 0x000fea000b800000 */
[----:B------:R-:W1:Y:S08]  /*2330*/  LDC.64 R4, c[0x0][0xb10] ;  /* 0x0002c400ff047b82 */ /* 0x000e700000000a00 */
[----:B------:R-:W2:Y:S08]  /*2340*/  LDC.64 R2, c[0x0][0xb18] ;  /* 0x0002c600ff027b82 */ /* 0x000eb00000000a00 */
[----:B------:R-:W3:Y:S08]  /*2350*/  LDC R6, c[0x0][0xb20] ;  /* 0x0002c800ff067b82 */ /* 0x000ef00000000800 */
[----:B------:R-:W4:Y:S01]  /*2360*/  LDC R16, c[0x0][0xb0c] ;  /* 0x0002c300ff107b82 */ /* 0x000f220000000800 */
[----:B-1----:R-:W-:-:S05]  /*2370*/  IMAD.HI.U32 R4, R13, R4, RZ ;  /* 0x000000040d047227 */ /* 0x002fca00078e00ff */
[----:B------:R-:W-:Y:S01]  /*2380*/  SHF.R.U32.HI R4, RZ, R5, R4 ;  /* 0x00000005ff047219 */ /* 0x000fe20000011604 */
[----:B--2---:R-:W-:Y:S01]  /*2390*/  IMAD.HI.U32 R3, R11, R3, RZ ;  /* 0x000000030b037227 */ /* 0x004fe200078e00ff */
[----:B------:R-:W-:-:S04]  /*23a0*/  ISETP.NE.AND P0, PT, R2, 0x1, PT ;  /* 0x000000010200780c */ /* 0x000fc80003f05270 */
[----:B---3--:R-:W-:-:S04]  /*23b0*/  SHF.R.U32.HI R6, RZ, R6, R3 ;  /* 0x00000006ff067219 */ /* 0x008fc80000011603 */
[----:B------:R-:W-:Y:S02]  /*23c0*/  SEL R3, R11, R6, !P0 ;  /* 0x000000060b037207 */ /* 0x000fe40004000000 */
[----:B----4-:R-:W-:-:S04]  /*23d0*/  ISETP.NE.AND P1, PT, R16, 0x1, PT ;  /* 0x000000011000780c */ /* 0x010fc80003f25270 */
[----:B------:R-:W-:-:S05]  /*23e0*/  SEL R4, R13, R4, !P1 ;  /* 0x000000040d047207 */ /* 0x000fca0004800000 */
[----:B------:R-:W-:Y:S02]  /*23f0*/  IMAD.IADD R5, R3, 0x1, -R4 ;  /* 0x0000000103057824 */ /* 0x000fe400078e0a04 */
[----:B------:R-:W-:Y:S02]  /*2400*/  IMAD.IADD R3, R4, 0x1, -R3 ;  /* 0x0000000104037824 */ /* 0x000fe400078e0a03 */
[----:B------:R-:W-:Y:S02]  /*2410*/  IMAD R13, R5, R16, R13 ;  /* 0x00000010050d7224 */ /* 0x000fe400078e020d */
[----:B------:R-:W-:-:S07]  /*2420*/  IMAD R11, R3, R2, R11 ;  /* 0x00000002030b7224 */ /* 0x000fce00078e020b */
.L_x_35:
[----:B------:R-:W-:Y:S01]  /*2430*/  VIADD R14, R14, 0x1 ;  /* 0x000000010e0e7836 */ /* 0x000fe20000000000 */
[----:B------:R-:W-:Y:S01]  /*2440*/  PLOP3.LUT P1, PT, PT, PT, PT, 0x80, 0x8 ;  /* 0x000000000008781c */ /* 0x000fe20003f2f070 */
[----:B------:R-:W-:Y:S02]  /*2450*/  IMAD.IADD R21, R13, 0x1, R60 ;  /* 0x000000010d157824 */ /* 0x000fe400078e023c */
[----:B------:R-:W-:Y:S01]  /*2460*/  IMAD.IADD R20, R11, 0x1, R58 ;  /* 0x000000010b147824 */ /* 0x000fe200078e023a */
[----:B------:R-:W-:-:S04]  /*2470*/  ISETP.NE.AND P0, PT, R14, 0x2, PT ;  /* 0x000000020e00780c */ /* 0x000fc80003f05270 */
[----:B------:R-:W-:Y:S02]  /*2480*/  SEL R3, RZ, 0x1, P0 ;  /* 0x00000001ff037807 */ /* 0x000fe40000000000 */
[----:B------:R-:W-:Y:S02]  /*2490*/  SEL R14, R14, RZ, P0 ;  /* 0x000000ff0e0e7207 */ /* 0x000fe40000000000 */
[----:B------:R-:W-:Y:S01]  /*24a0*/  LOP3.LUT R12, R12, R3, RZ, 0x3c, !PT ;  /* 0x000000030c0c7212 */ /* 0x000fe200078e3cff */
[----:B------:R-:W-:Y:S06]  /*24b0*/  @P2 BRA `(.L_x_36) ;  /* 0xfffffff000982947 */ /* 0x000fec000383ffff */
[----:B------:R-:W-:Y:S01]  /*24c0*/  UIADD3 UR4, UPT, UPT, UR4, 0x88, URZ ;  /* 0x0000008804047890 */ /* 0x000fe2000fffe0ff */
[----:B------:R-:W-:-:S03]  /*24d0*/  SHF.L.U32 R3, R15, 0x1f, RZ ;  /* 0x0000001f0f037819 */ /* 0x000fc600000006ff */
[----:B------:R-:W-:-:S09]  /*24e0*/  ULEA UR5, UR6, UR4, 0x3 ;  /* 0x0000000406057291 */ /* 0x000fd2000f8e18ff */
[----:B------:R-:W1:Y:S02]  /*24f0*/  SYNCS.PHASECHK.TRANS64.TRYWAIT P0, [UR5], R3 ;  /* 0x00000003ff0075a7 */ /* 0x000e640008001105 */
[----:B-1----:R-:W-:Y:S05]  /*2500*/  @!P0 BRA `(.L_x_37) ;  /* 0x0000006000bc8947 */ /* 0x002fea0003800000 */
.L_x_150:
[----:B------:R-:W-:-:S04]  /*2510*/  UIADD3 UR6, UPT, UPT, UR6, 0x1, URZ ;  /* 0x0000000106067890 */ /* 0x000fc8000fffe0ff */
[----:B------:R-:W-:-:S04]  /*2520*/  UISETP.NE.AND UP0, UPT, UR6, 0x11, UPT ;  /* 0x000000110600788c */ /* 0x000fc8000bf05270 */
[----:B------:R-:W-:Y:S02]  /*2530*/  USEL UR7, URZ, 0x1, UP0 ;  /* 0x00000001ff077887 */ /* 0x000fe40008000000 */
[----:B------:R-:W-:-:S04]  /*2540*/  USEL UR6, UR6, URZ, UP0 ;  /* 0x000000ff06067287 */ /* 0x000fc80008000000 */
[----:B------:R-:W-:Y:S01]  /*2550*/  ULEA UR5, UR6, UR4, 0x3 ;  /* 0x0000000406057291 */ /* 0x000fe2000f8e18ff */
[----:B------:R-:W-:-:S04]  /*2560*/  LOP3.LUT R2, R15, UR7, RZ, 0x3c, !PT ;  /* 0x000000070f027c12 */ /* 0x000fc8000f8e3cff */
[----:B-1----:R-:W-:-:S04]  /*2570*/  SHF.L.U32 R3, R2, 0x1f, RZ ;  /* 0x0000001f02037819 */ /* 0x002fc800000006ff */
[----:B------:R-:W1:Y:S02]  /*2580*/  SYNCS.PHASECHK.TRANS64.TRYWAIT P0, [UR5], R3 ;  /* 0x00000003ff0075a7 */ /* 0x000e640008001105 */
[----:B-1----:R-:W-:Y:S05]  /*2590*/  @!P0 BRA `(.L_x_38) ;  /* 0x0000006000b08947 */ /* 0x002fea0003800000 */
.L_x_152:
        /* <DEDUP_REMOVED lines=9> */
.L_x_154:
        /* <DEDUP_REMOVED lines=9> */
.L_x_156:
        /* <DEDUP_REMOVED lines=9> */
.L_x_158:
        /* <DEDUP_REMOVED lines=9> */
.L_x_160:
        /* <DEDUP_REMOVED lines=9> */
.L_x_162:
        /* <DEDUP_REMOVED lines=9> */
.L_x_164:
        /* <DEDUP_REMOVED lines=9> */
.L_x_166:
        /* <DEDUP_REMOVED lines=9> */
.L_x_168:
        /* <DEDUP_REMOVED lines=9> */
.L_x_170:
        /* <DEDUP_REMOVED lines=9> */
.L_x_172:
        /* <DEDUP_REMOVED lines=9> */
.L_x_174:
        /* <DEDUP_REMOVED lines=9> */
.L_x_176:
        /* <DEDUP_REMOVED lines=9> */
.L_x_178:
        /* <DEDUP_REMOVED lines=9> */
.L_x_180:
[----:B------:R-:W-:-:S04]  /*2d80*/  UIADD3 UR6, UPT, UPT, UR6, 0x1, URZ ;  /* 0x0000000106067890 */ /* 0x000fc8000fffe0ff */
[----:B------:R-:W-:-:S04]  /*2d90*/  UISETP.NE.AND UP0, UPT, UR6, 0x11, UPT ;  /* 0x000000110600788c */ /* 0x000fc8000bf05270 */
[----:B------:R-:W-:Y:S02]  /*2da0*/  USEL UR5, URZ, 0x1, UP0 ;  /* 0x00000001ff057887 */ /* 0x000fe40008000000 */
[----:B------:R-:W-:-:S04]  /*2db0*/  USEL UR6, UR6, URZ, UP0 ;  /* 0x000000ff06067287 */ /* 0x000fc80008000000 */
[----:B------:R-:W-:Y:S01]  /*2dc0*/  ULEA UR6, UR6, UR4, 0x3 ;  /* 0x0000000406067291 */ /* 0x000fe2000f8e18ff */
[----:B-1----:R-:W-:-:S04]  /*2dd0*/  LOP3.LUT R3, R2, UR5, RZ, 0x3c, !PT ;  /* 0x0000000502037c12 */ /* 0x002fc8000f8e3cff */
[----:B------:R-:W-:Y:S01]  /*2de0*/  SHF.L.U32 R3, R3, 0x1f, RZ ;  /* 0x0000001f03037819 */ /* 0x000fe200000006ff */
[----:B----4-:R-:W-:-:S07]  /*2df0*/  IMAD.U32 R0, RZ, RZ, UR6 ;  /* 0x00000006ff007e24 */ /* 0x010fce000f8e00ff */
.L_x_53:
[----:B-1----:R1:W2:Y:S02]  /*2e00*/  SYNCS.PHASECHK.TRANS64.TRYWAIT P0, [R0+URZ], R3 ;  /* 0x00000003000075a7 */ /* 0x0022a400080011ff */
[----:B--2---:R-:W-:Y:S05]  /*2e10*/  @!P0 NANOSLEEP.SYNCS 0x989680 ;  /* 0x009896800000895d */ /* 0x004fea0003900000 */
[----:B------:R-:W2:Y:S02]  /*2e20*/  @!P0 SYNCS.PHASECHK.TRANS64 P0, [R0+URZ], R3 ;  /* 0x00000003000085a7 */ /* 0x000ea400080010ff */
[----:B--2---:R-:W-:Y:S05]  /*2e30*/  @P0 EXIT ;  /* 0x000000000000094d */ /* 0x004fea0003800000 */
[----:B------:R-:W-:Y:S05]  /*2e40*/  BRA `(.L_x_53) ;  /* 0xfffffffc00ec7947 */ /* 0x000fea000383ffff */
.L_x_18:
[----:B------:R-:W-:-:S04]  /*2e50*/  UISETP.NE.AND UP1, UPT, UR37, URZ, UPT ;  /* 0x000000ff2500728c */ /* 0x000fc8000bf25270 */
[----:B------:R-:W-:-:S09]  /*2e60*/  UISETP.NE.OR UP1, UPT, UR8, 0x1, UP1 ;  /* 0x000000010800788c */ /* 0x000fd20008f25670 */
[----:B------:R-:W-:Y:S05]  /*2e70*/  BRA.U UP1, `(.L_x_54) ;  /* 0x0000000501487547 */ /* 0x000fea000b800000 */
[----:B------:R-:W-:Y:S01]  /*2e80*/  ISETP.NE.AND P2, PT, R2, RZ, PT ;  /* 0x000000ff0200720c */ /* 0x000fe20003f45270 */
[----:B------:R-:W-:Y:S01]  /*2e90*/  IMAD.MOV.U32 R12, RZ, RZ, 0x1 ;  /* 0x00000001ff0c7424 */ /* 0x000fe200078e00ff */
[----:B------:R-:W-:Y:S02]  /*2ea0*/  CS2R R10, SRZ ;  /* 0x00000000000a7805 */ /* 0x000fe4000001ff00 */
[----:B------:R-:W-:Y:S01]  /*2eb0*/  CS2R R8, SRZ ;  /* 0x0000000000087805 */ /* 0x000fe2000001ff00 */
[----:B------:R-:W-:Y:S01]  /*2ec0*/  UMOV UR4, 0x400 ;  /* 0x0000040000047882 */ /* 0x000fe20000000000 */
[----:B------:R-:W-:Y:S01]  /*2ed0*/  UMOV UR6, URZ ;  /* 0x000000ff00067c82 */ /* 0x000fe20008000000 */
[----:B------:R-:W-:-:S12]  /*2ee0*/  ULEA UR37, UR37, UR4, 0x18 ;  /* 0x0000000425257291 */ /* 0x000fd8000f8ec0ff */
.L_x_58:
[----:B------:R-:W-:Y:S02]  /*2ef0*/  LEA R0, R8, UR37, 0x3 ;  /* 0x0000002508007c11 */ /* 0x000fe4000f8e18ff */
[----:B------:R-:W-:-:S03]  /*2f00*/  SHF.L.U32 R5, R9, 0x1f, RZ ;  /* 0x0000001f09057819 */ /* 0x000fc600000006ff */
[----:B------:R-:W-:Y:S01]  /*2f10*/  VIADD R4, R0, 0x1d0 ;  /* 0x000001d000047836 */ /* 0x000fe20000000000 */
[----:B------:R-:W1:Y:S02]  /*2f20*/  SYNCS.PHASECHK.TRANS64.TRYWAIT P0, [R0+URZ+0x1c0], R5 ;  /* 0x0001c005000075a7 */ /* 0x000e6400080011ff */
[----:B-1----:R-:W-:Y:S05]  /*2f30*/  @!P0 BRA `(.L_x_55) ;  /* 0x0000005c00b08947 */ /* 0x002fea0003800000 */
.L_x_181:
[----:B------:R-:W-:Y:S01]  /*2f40*/  ULEA UR5, UR6, UR37, 0x3 ;  /* 0x0000002506057291 */ /* 0x000fe2000f8e18ff */
[----:B------:R-:W-:Y:S02]  /*2f50*/  PRMT R4, RZ, 0x654, R4 ;  /* 0x00000654ff047816 */ /* 0x000fe40000000004 */
[----:B-1----:R-:W-:Y:S01]  /*2f60*/  SHF.L.U32 R5, R12, 0x1f, RZ ;  /* 0x0000001f0c057819 */ /* 0x002fe200000006ff */
[----:B------:R-:W-:Y:S01]  /*2f70*/  UIADD3 UR4, UPT, UPT, UR5, 0x160, URZ ;  /* 0x0000016005047890 */ /* 0x000fe2000fffe0ff */
[----:B------:R1:W-:Y:S05]  /*2f80*/  SYNCS.ARRIVE.TRANS64.RED.A1T0 RZ, [R4+URZ], RZ ;  /* 0x000000ff04ff79a7 */ /* 0x0003ea00081004ff */
[----:B------:R-:W-:Y:S01]  /*2f90*/  IMAD.U32 R7, RZ, RZ, UR4 ;  /* 0x00000004ff077e24 */ /* 0x000fe2000f8e00ff */
[----:B------:R-:W2:Y:S04]  /*2fa0*/  SYNCS.PHASECHK.TRANS64.TRYWAIT P0, [UR5+0x170], R5 ;  /* 0x00017005ff0075a7 */ /* 0x000ea80008001105 */
[----:B------:R-:W-:Y:S01]  /*2fb0*/  PRMT R6, R2, 0x654, R7 ;  /* 0x0000065402067816 */ /* 0x000fe20000000007 */
[----:B-1----:R-:W-:Y:S01]  /*2fc0*/  @!P2 IMAD.MOV.U32 R4, RZ, RZ, 0x10 ;  /* 0x00000010ff04a424 */ /* 0x002fe200078e00ff */
[----:B--2---:R-:W-:Y:S06]  /*2fd0*/  @!P0 BRA `(.L_x_56) ;  /* 0x0000005c009c8947 */ /* 0x004fec0003800000 */
.L_x_183:
[----:B------:R-:W-:Y:S01]  /*2fe0*/  ULEA UR4, UR6, UR37, 0x4 ;  /* 0x0000002506047291 */ /* 0x000fe2000f8e20ff */
[----:B------:R-:W-:Y:S01]  /*2ff0*/  SEL R3, R6, R3, !P2 ;  /* 0x0000000306037207 */ /* 0x000fe20005000000 */
[----:B------:R-:W-:Y:S01]  /*3000*/  UIADD3 UR5, UPT, UPT, UR5, 0x160, URZ ;  /* 0x0000016005057890 */ /* 0x000fe2000fffe0ff */
[----:B-1----:R-:W-:Y:S01]  /*3010*/  LEA R0, R11, UR37, 0x3 ;  /* 0x000000250b007c11 */ /* 0x002fe2000f8e18ff */
[----:B------:R-:W-:Y:S01]  /*3020*/  UIADD3 UR4, UPT, UPT, UR4, 0x1f0, URZ ;  /* 0x000001f004047890 */ /* 0x000fe2000fffe0ff */
[----:B------:R-:W-:Y:S01]  /*3030*/  SHF.L.U32 R5, R10, 0x1f, RZ ;  /* 0x0000001f0a057819 */ /* 0x000fe200000006ff */
[----:B------:R1:W-:Y:S01]  /*3040*/  @!P2 SYNCS.ARRIVE.TRANS64.RED RZ, [R3+URZ], R4 ;  /* 0x0000000403ffa9a7 */ /* 0x0003e200080004ff */
[----:B------:R-:W-:Y:S01]  /*3050*/  UIADD3 UR6, UPT, UPT, UR6, 0x1, URZ ;  /* 0x0000000106067890 */ /* 0x000fe2000fffe0ff */
[----:B------:R-:W-:-:S03]  /*3060*/  VIADD R8, R8, 0x1 ;  /* 0x0000000108087836 */ /* 0x000fc60000000000 */
[----:B------:R-:W-:Y:S02]  /*3070*/  UISETP.NE.AND UP0, UPT, UR6, 0x2, UPT ;  /* 0x000000020600788c */ /* 0x000fe4000bf05270 */
[----:B------:R-:W-:Y:S06]  /*3080*/  UGETNEXTWORKID.BROADCAST [UR4], [UR5] ;  /* 0x00000000040073ca */ /* 0x000fec0008000100 */
[----:B------:R-:W-:Y:S01]  /*3090*/  USEL UR4, URZ, 0x1, UP0 ;  /* 0x00000001ff047887 */ /* 0x000fe20008000000 */
[----:B------:R-:W-:Y:S01]  /*30a0*/  ISETP.NE.AND P0, PT, R8, 0x2, PT ;  /* 0x000000020800780c */ /* 0x000fe20003f05270 */
[----:B------:R-:W-:Y:S01]  /*30b0*/  USEL UR6, UR6, URZ, UP0 ;  /* 0x000000ff06067287 */ /* 0x000fe20008000000 */
[----:B------:R-:W2:Y:S03]  /*30c0*/  SYNCS.PHASECHK.TRANS64.TRYWAIT P1, [R0+URZ+0x160], R5 ;  /* 0x00016005000075a7 */ /* 0x000ea600080211ff */
[----:B------:R-:W-:Y:S01]  /*30d0*/  LOP3.LUT R12, R12, UR4, RZ, 0x3c, !PT ;  /* 0x000000040c0c7c12 */ /* 0x000fe2000f8e3cff */
[----:B-12---:R-:W-:Y:S07]  /*30e0*/  @!P1 BRA `(.L_x_57) ;  /* 0x0000005c00709947 */ /* 0x006fee0003800000 */
.L_x_184:
[C---:B------:R-:W-:Y:S01]  /*30f0*/  LEA R4, R11.reuse, UR37, 0x4 ;  /* 0x000000250b047c11 */ /* 0x040fe2000f8e20ff */
[----:B-1----:R-:W-:Y:S01]  /*3100*/  VIADD R0, R0, 0x170 ;  /* 0x0000017000007836 */ /* 0x002fe20000000000 */
[----:B------:R-:W-:Y:S01]  /*3110*/  SEL R8, R8, RZ, P0 ;  /* 0x000000ff08087207 */ /* 0x000fe20000000000 */
[----:B------:R-:W-:-:S03]  /*3120*/  VIADD R11, R11, 0x1 ;  /* 0x000000010b0b7836 */ /* 0x000fc60000000000 */
[----:B------:R-:W1:Y:S01]  /*3130*/  LDS.128 R4, [R4+0x1f0] ;  /* 0x0001f00004047984 */ /* 0x000e620000000c00 */
[----:B------:R-:W-:Y:S02]  /*3140*/  PRMT R0, RZ, 0x654, R0 ;  /* 0x00000654ff007816 */ /* 0x000fe40000000000 */
[C---:B------:R-:W-:Y:S01]  /*3150*/  ISETP.NE.AND P1, PT, R11.reuse, 0x2, PT ;  /* 0x000000020b00780c */ /* 0x040fe20003f25270 */
[----:B------:R-:W-:Y:S01]  /*3160*/  @!PT LDS RZ, [RZ] ;  /* 0x00000000fffff984 */ /* 0x000fe20000000800 */
[----:B------:R-:W-:Y:S01]  /*3170*/  @!PT LDS RZ, [RZ] ;  /* 0x00000000fffff984 */ /* 0x000fe20000000800 */
[----:B------:R-:W-:Y:S01]  /*3180*/  @!PT LDS RZ, [RZ] ;  /* 0x00000000fffff984 */ /* 0x000fe20000000800 */
[----:B------:R-:W-:Y:S01]  /*3190*/  @!PT LDS RZ, [RZ] ;  /* 0x00000000fffff984 */ /* 0x000fe20000000800 */
[----:B------:R2:W-:Y:S06]  /*31a0*/  MEMBAR.ALL.CTA ;  /* 0x0000000000007992 */ /* 0x0005ec0000008000 */
[----:B--2---:R-:W2:Y:S01]  /*31b0*/  FENCE.VIEW.ASYNC.S ;  /* 0x00000000000073c6 */ /* 0x004ea20000000000 */
[----:B------:R-:W-:Y:S01]  /*31c0*/  SEL R11, R11, RZ, P1 ;  /* 0x000000ff0b0b7207 */ /* 0x000fe20000800000 */
[----:B--2---:R2:W-:Y:S01]  /*31d0*/  SYNCS.ARRIVE.TRANS64.RED.A1T0 RZ, [R0+URZ], RZ ;  /* 0x000000ff00ff79a7 */ /* 0x0045e200081004ff */
[----:B-1----:R-:W-:-:S02]  /*31e0*/  LOP3.LUT P3, RZ, R6, 0x1, RZ, 0xc0, !PT ;  /* 0x0000000106ff7812 */ /* 0x002fc4000786c0ff */
[----:B------:R-:W-:-:S04]  /*31f0*/  SEL R5, RZ, 0x1, P1 ;  /* 0x00000001ff057807 */ /* 0x000fc80000800000 */
[----:B------:R-:W-:Y:S02]  /*3200*/  LOP3.LUT R10, R10, R5, RZ, 0x3c, !PT ;  /* 0x000000050a0a7212 */ /* 0x000fe400078e3cff */
[----:B--2---:R-:W-:-:S04]  /*3210*/  SEL R0, RZ, 0x1, P0 ;  /* 0x00000001ff007807 */ /* 0x004fc80000000000 */
[----:B------:R-:W-:Y:S01]  /*3220*/  LOP3.LUT R9, R9, R0, RZ, 0x3c, !PT ;  /* 0x0000000009097212 */ /* 0x000fe200078e3cff */
[----:B------:R-:W-:Y:S06]  /*3230*/  @P3 BRA `(.L_x_58) ;  /* 0xfffffffc002c3947 */ /* 0x000fec000383ffff */
[----:B------:R-:W-:Y:S01]  /*3240*/  ULEA UR5, UR6, UR37, 0x3 ;  /* 0x0000002506057291 */ /* 0x000fe2000f8e18ff */
[----:B------:R-:W-:-:S08]  /*3250*/  SHF.L.U32 R3, R12, 0x1f, RZ ;  /* 0x0000001f0c037819 */ /* 0x000fd000000006ff */
[----:B------:R-:W1:Y:S02]  /*3260*/  SYNCS.PHASECHK.TRANS64 P0, [UR5+0x170], R3 ;  /* 0x00017003ff0075a7 */ /* 0x000e640008001005 */
[----:B-1----:R-:W-:Y:S05]  /*3270*/  @P0 BRA `(.L_x_59) ;  /* 0x0000000000080947 */ /* 0x002fea0003800000 */
[----:B------:R-:W1:Y:S02]  /*3280*/  SYNCS.PHASECHK.TRANS64.TRYWAIT P0, [UR5+0x170], R3 ;  /* 0x00017003ff0075a7 */ /* 0x000e640008001105 */
[----:B-1----:R-:W-:Y:S05]  /*3290*/  @!P0 BRA `(.L_x_60) ;  /* 0x0000005c00188947 */ /* 0x002fea0003800000 */
.L_x_59:
[----:B------:R-:W-:-:S04]  /*32a0*/  UIADD3 UR4, UPT, UPT, UR6, 0x1, URZ ;  /* 0x0000000106047890 */ /* 0x000fc8000fffe0ff */
[----:B------:R-:W-:-:S04]  /*32b0*/  UISETP.NE.AND UP0, UPT, UR4, 0x2, UPT ;  /* 0x000000020400788c */ /* 0x000fc8000bf05270 */
[----:B------:R-:W-:Y:S02]  /*32c0*/  USEL UR7, URZ, 0x1, UP0 ;  /* 0x00000001ff077887 */ /* 0x000fe40008000000 */
[----:B------:R-:W-:-:S04]  /*32d0*/  USEL UR4, UR4, URZ, UP0 ;  /* 0x000000ff04047287 */ /* 0x000fc80008000000 */
[----:B------:R-:W-:Y:S01]  /*32e0*/  ULEA UR4, UR4, UR37, 0x3 ;  /* 0x0000002504047291 */ /* 0x000fe2000f8e18ff */
[----:B-1----:R-:W-:-:S04]  /*32f0*/  LOP3.LUT R3, R12, UR7, RZ, 0x3c, !PT ;  /* 0x000000070c037c12 */ /* 0x002fc8000f8e3cff */
[----:B------:R-:W-:-:S04]  /*3300*/  SHF.L.U32 R0, R3, 0x1f, RZ ;  /* 0x0000001f03007819 */ /* 0x000fc800000006ff */
[----:B------:R-:W1:Y:S02]  /*3310*/  SYNCS.PHASECHK.TRANS64 P0, [UR4+0x170], R0 ;  /* 0x00017000ff0075a7 */ /* 0x000e640008001004 */
[----:B-1----:R-:W-:Y:S05]  /*3320*/  @P0 EXIT ;  /* 0x000000000000094d */ /* 0x002fea0003800000 */
[----:B------:R-:W-:Y:S02]  /*3330*/  SHF.L.U32 R3, R3, 0x1f, RZ ;  /* 0x0000001f03037819 */ /* 0x000fe400000006ff */
[----:B------:R-:W-:-:S07]  /*3340*/  MOV R0, UR4 ;  /* 0x0000000400007c02 */ /* 0x000fce0008000f00 */
.L_x_61:
[----:B-1----:R1:W2:Y:S02]  /*3350*/  SYNCS.PHASECHK.TRANS64.TRYWAIT P0, [R0+URZ+0x170], R3 ;  /* 0x00017003000075a7 */ /* 0x0022a400080011ff */
[----:B--2---:R-:W-:Y:S05]  /*3360*/  @!P0 NANOSLEEP.SYNCS 0x989680 ;  /* 0x009896800000895d */ /* 0x004fea0003900000 */
[----:B------:R-:W2:Y:S02]  /*3370*/  @!P0 SYNCS.PHASECHK.TRANS64 P0, [R0+URZ+0x170], R3 ;  /* 0x00017003000085a7 */ /* 0x000ea400080010ff */
[----:B--2---:R-:W-:Y:S05]  /*3380*/  @P0 EXIT ;  /* 0x000000000000094d */ /* 0x004fea0003800000 */
[----:B------:R-:W-:Y:S05]  /*3390*/  BRA `(.L_x_61) ;  /* 0xfffffffc00ec7947 */ /* 0x000fea000383ffff */
.L_x_54:
[----:B------:R-:W-:-:S09]  /*33a0*/  UISETP.NE.AND UP1, UPT, UR8, URZ, UPT ;  /* 0x000000ff0800728c */ /* 0x000fd2000bf25270 */
[----:B------:R-:W-:Y:S05]  /*33b0*/  BRA.U UP1, `(.L_x_62) ;  /* 0x0000000d01947547 */ /* 0x000fea000b800000 */
[----:B------:R-:W-:Y:S01]  /*33c0*/  UMOV UR4, 0x40 ;  /* 0x0000004000047882 */ /* 0x000fe20000000000 */
[----:B------:R-:W-:Y:S01]  /*33d0*/  NOP ;  /* 0x0000000000007918 */ /* 0x000fe20000000000 */
[----:B------:R-:W-:Y:S01]  /*33e0*/  ULEA UR4, UR37, UR4, 0x18 ;  /* 0x0000000425047291 */ /* 0x000fe2000f8ec0ff */
[----:B------:R-:W-:Y:S02]  /*33f0*/  UMOV UR5, 0x400 ;  /* 0x0000040000057882 */ /* 0x000fe40000000000 */
[----:B------:R-:W-:-:S06]  /*3400*/  ULEA UR37, UR37, UR5, 0x18 ;  /* 0x0000000525257291 */ /* 0x000fcc000f8ec0ff */
[----:B------:R-:W1:Y:S02]  /*3410*/  LDS.U8 R0, [UR4+0x1c] ;  /* 0x00001c04ff007984 */ /* 0x000e640008000000 */
[----:B-1----:R-:W-:-:S13]  /*3420*/  ISETP.NE.AND P0, PT, R0, RZ, PT ;  /* 0x000000ff0000720c */ /* 0x002fda0003f05270 */
[----:B------:R-:W-:Y:S05]  /*3430*/  @P0 BRA `(.L_x_63) ;  /* 0x0000000000580947 */ /* 0x000fea0003800000 */
[----:B------:R-:W-:-:S13]  /*3440*/  ELECT P0, URZ, PT ;  /* 0x0000000000ff782f */ /* 0x000fda0003800000 */
[----:B------:R-:W-:Y:S05]  /*3450*/  @!P0 BRA `(.L_x_64) ;  /* 0x0000000000608947 */ /* 0x000fea0003800000 */
[----:B------:R-:W-:Y:S01]  /*3460*/  UMOV UR5, 0x10 ;  /* 0x0000001000057882 */ /* 0x000fe20000000000 */
[----:B------:R-:W-:Y:S01]  /*3470*/  HFMA2 R0, -RZ, RZ, 0, 5.9604644775390625e-08 ;  /* 0x00000001ff007431 */ /* 0x000fe200000001ff */
[----:B------:R-:W-:-:S03]  /*3480*/  MOV R2, 0xffff ;  /* 0x0000ffff00027802 */ /* 0x000fc60000000f00 */
[----:B------:R-:W-:Y:S04]  /*3490*/  DEPBAR.LE SB1, 0x36 ;  /* 0x00009d800000791a */ /* 0x000fe80000000000 */
[----:B------:R-:W1:Y:S02]  /*34a0*/  UTCATOMSWS.FIND_AND_SET.ALIGN UP0, UR5, UR5 ;  /* 0x00000005000575e3 */ /* 0x000e640008000800 */
[----:B-1----:R-:W-:Y:S01]  /*34b0*/  MOV R3, UR5 ;  /* 0x0000000500037c02 */ /* 0x002fe20008000f00 */
[----:B------:R-:W-:Y:S06]  /*34c0*/  BRA.U UP0, `(.L_x_65) ;  /* 0x0000000100187547 */ /* 0x000fec000b800000 */
.L_x_66:
[----:B------:R-:W-:Y:S05]  /*34d0*/  NANOSLEEP 0x64 ;  /* 0x000000640000795d */ /* 0x000fea0003800000 */
[----:B------:R-:W-:-:S05]  /*34e0*/  UMOV UR5, 0x10 ;  /* 0x0000001000057882 */ /* 0x000fca0000000000 */
[----:B------:R-:W-:Y:S04]  /*34f0*/  DEPBAR.LE SB1, 0x36 ;  /* 0x00009d800000791a */ /* 0x000fe80000000000 */
[----:B------:R-:W1:Y:S02]  /*3500*/  UTCATOMSWS.FIND_AND_SET.ALIGN UP0, UR5, UR5 ;  /* 0x00000005000575e3 */ /* 0x000e640008000800 */
[----:B-1----:R-:W-:Y:S01]  /*3510*/  MOV R3, UR5 ;  /* 0x0000000500037c02 */ /* 0x002fe20008000f00 */
[----:B------:R-:W-:Y:S05]  /*3520*/  BRA.U !UP0, `(.L_x_66) ;  /* 0xfffffffd08e87547 */ /* 0x000fea000b83ffff */
.L_x_65:
[-C--:B------:R-:W-:Y:S02]  /*3530*/  SHF.L.U32 R2, R2, R3.reuse, RZ ;  /* 0x0000000302027219 */ /* 0x080fe400000006ff */
[----:B------:R-:W-:Y:S01]  /*3540*/  SHF.L.U32 R0, R0, R3, RZ ;  /* 0x0000000300007219 */ /* 0x000fe200000006ff */
[----:B------:R-:W-:Y:S02]  /*3550*/  IMAD.SHL.U32 R3, R3, 0x20, RZ ;  /* 0x0000002003037824 */ /* 0x000fe400078e00ff */
[----:B------:R1:W-:Y:S04]  /*3560*/  ATOMS.OR RZ, [UR4+0x14], R2 ;  /* 0x00001402ffff798c */ /* 0x0003e8000b000004 */
[----:B------:R1:W-:Y:S04]  /*3570*/  ATOMS.OR RZ, [UR4+0x18], R0 ;  /* 0x00001800ffff798c */ /* 0x0003e8000b000004 */
[----:B------:R1:W-:Y:S01]  /*3580*/  STS [UR37+0x210], R3 ;  /* 0x00021003ff007988 */ /* 0x0003e20008000825 */
[----:B------:R-:W-:Y:S05]  /*3590*/  BRA `(.L_x_64) ;  /* 0x0000000000107947 */ /* 0x000fea0003800000 */
.L_x_63:
[----:B------:R-:W-:Y:S02]  /*35a0*/  MOV R0, 0xffffffff ;  /* 0xffffffff00007802 */ /* 0x000fe40000000f00 */
[----:B------:R-:W-:-:S03]  /*35b0*/  MOV R2, 0x35e0 ;  /* 0x000035e000027802 */ /* 0x000fc60000000f00 */
[----:B------:R1:W-:Y:S04]  /*35c0*/  STS [UR37+0x210], R0 ;  /* 0x00021000ff007988 */ /* 0x0003e80008000825 */
[----:B-1-3-5:R-:W-:Y:S05]  /*35d0*/  CALL.REL.NOINC `($__internal_1_$__cuda_sm10x_tcgen05_guardrail_trap_phase_invalid_during_alloc) ;  /* 0x0000006000607944 */ /* 0x02afea0003c00000 */
.L_x_64:
[----:B------:R-:W-:Y:S05]  /*35e0*/  WARPSYNC.ALL ;  /* 0x0000000000007948 */ /* 0x000fea0003800000 */
[----:B------:R-:W2:Y:S01]  /*35f0*/  S2UR UR6, SR_CgaCtaId ;  /* 0x00000000000679c3 */ /* 0x000ea20000008800 */
[----:B------:R-:W-:Y:S01]  /*3600*/  UMOV UR4, 0x400 ;  /* 0x0000040000047882 */ /* 0x000fe20000000000 */
[----:B------:R-:W-:-:S06]  /*3610*/  NOP ;  /* 0x0000000000007918 */ /* 0x000fcc0000000000 */
[----:B------:R-:W-:Y:S06]  /*3620*/  BAR.ARV 0x6, 0xa0 ;  /* 0x0182800000007b1d */ /* 0x000fec0000002000 */
[----:B------:R-:W4:Y:S01]  /*3630*/  LDCU UR7, c[0x0][0x38c] ;  /* 0x00007180ff0777ac */ /* 0x000f220008000800 */
[----:B------:R-:W-:Y:S01]  /*3640*/  IMAD.MOV.U32 R11, RZ, RZ, 0x1 ;  /* 0x00000001ff0b7424 */ /* 0x000fe200078e00ff */
[----:B------:R-:W-:Y:S01]  /*3650*/  CS2R R8, SRZ ;  /* 0x0000000000087805 */ /* 0x000fe2000001ff00 */
[----:B------:R-:W-:Y:S01]  /*3660*/  IMAD.MOV.U32 R10, RZ, RZ, RZ ;  /* 0x000000ffff0a7224 */ /* 0x000fe200078e00ff */
[----:B------:R-:W-:Y:S01]  /*3670*/  UMOV UR18, URZ ;  /* 0x000000ff00127c82 */ /* 0x000fe20008000000 */
[----:B------:R-:W-:Y:S01]  /*3680*/  UMOV UR17, URZ ;  /* 0x000000ff00117c82 */ /* 0x000fe20008000000 */
[----:B------:R-:W-:Y:S01]  /*3690*/  UMOV UR22, 0x0 ;  /* 0x0000000000167882 */ /* 0x000fe20000000000 */
[----:B------:R-:W-:Y:S01]  /*36a0*/  UMOV UR23, 0x4200490 ;  /* 0x0420049000177882 */ /* 0x000fe20000000000 */
[----:B------:R-:W-:Y:S01]  /*36b0*/  UMOV UR20, 0x0 ;  /* 0x0000000000147882 */ /* 0x000fe20000000000 */
[----:B------:R-:W-:Y:S01]  /*36c0*/  UMOV UR21, 0x4200490 ;  /* 0x0420049000157882 */ /* 0x000fe20000000000 */
[----:B--2---:R-:W-:Y:S01]  /*36d0*/  ULEA UR6, UR6, UR4, 0x18 ;  /* 0x0000000406067291 */ /* 0x004fe2000f8ec0ff */
[----:B------:R-:W2:Y:S03]  /*36e0*/  LDCU UR4, c[0x0][0x38c] ;  /* 0x00007180ff0477ac */ /* 0x000ea60008000800 */
[----:B------:R-:W-:-:S02]  /*36f0*/  UIADD3 UR11, UPT, UPT, UR6, 0x4600, URZ ;  /* 0x00004600060b7890 */ /* 0x000fc4000fffe0ff */
[----:B----4-:R-:W-:-:S03]  /*3700*/  UIADD3 UR7, UPT, UPT, UR7, 0x1f, URZ ;  /* 0x0000001f07077890 */ /* 0x010fc6000fffe0ff */
[----:B-1----:R-:W1:Y:S01]  /*3710*/  LDS R0, [UR6+0x210] ;  /* 0x00021006ff007984 */ /* 0x002e620008000800 */
[----:B------:R-:W-:Y:S02]  /*3720*/  UIADD3 UR12, UPT, UPT, UR6, 0x15600, URZ ;  /* 0x00015600060c7890 */ /* 0x000fe4000fffe0ff */
[----:B------:R-:W-:Y:S02]  /*3730*/  USHF.R.S32.HI UR5, URZ, 0x1f, UR7 ;  /* 0x0000001fff057899 */ /* 0x000fe40008011407 */
[----:B------:R-:W-:Y:S02]  /*3740*/  USHF.R.U32.HI UR11, URZ, 0x4, UR11 ;  /* 0x00000004ff0b7899 */ /* 0x000fe4000801160b */
[----:B------:R-:W-:Y:S02]  /*3750*/  ULEA.HI UR5, UR5, UR7, URZ, 0x5 ;  /* 0x0000000705057291 */ /* 0x000fe4000f8f28ff */
[----:B------:R-:W-:Y:S02]  /*3760*/  USHF.R.U32.HI UR12, URZ, 0x4, UR12 ;  /* 0x00000004ff0c7899 */ /* 0x000fe4000801160c */
[----:B------:R-:W-:-:S02]  /*3770*/  USHF.R.S32.HI UR5, URZ, 0x5, UR5 ;  /* 0x00000005ff057899 */ /* 0x000fc40008011405 */
[----:B------:R-:W-:Y:S02]  /*3780*/  ULOP3.LUT UR11, UR11, 0x3fff, URZ, 0xc0, !UPT ;  /* 0x00003fff0b0b7892 */ /* 0x000fe4000f8ec0ff */
[----:B------:R-:W-:Y:S02]  /*3790*/  UISETP.LT.AND UP0, UPT, UR5, 0x1, UPT ;  /* 0x000000010500788c */ /* 0x000fe4000bf01270 */
[----:B------:R-:W-:Y:S02]  /*37a0*/  ULOP3.LUT UR12, UR12, 0x3fff, URZ, 0xc0, !UPT ;  /* 0x00003fff0c0c7892 */ /* 0x000fe4000f8ec0ff */
[----:B------:R-:W-:Y:S02]  /*37b0*/  USEL UR10, UR5, 0x1, !UP0 ;  /* 0x00000001050a7887 */ /* 0x000fe4000c000000 */
[----:B------:R-:W-:Y:S02]  /*37c0*/  ULOP3.LUT UR11, UR11, 0x10000, URZ, 0xfc, !UPT ;  /* 0x000100000b0b7892 */ /* 0x000fe4000f8efcff */
[----:B------:R-:W-:-:S02]  /*37d0*/  ULOP3.LUT UR12, UR12, 0x10000, URZ, 0xfc, !UPT ;  /* 0x000100000c0c7892 */ /* 0x000fc4000f8efcff */
[----:B------:R-:W-:Y:S02]  /*37e0*/  UIADD3 UR10, UPT, UPT, -UR10, URZ, URZ ;  /* 0x000000ff0a0a7290 */ /* 0x000fe4000fffe1ff */
[----:B--2---:R-:W-:Y:S01]  /*37f0*/  UISETP.GE.AND UP3, UPT, UR4, 0x1, UPT ;  /* 0x000000010400788c */ /* 0x004fe2000bf66270 */
[----:B-1----:R-:W-:-:S15]  /*3800*/  R2UR UR19, R0 ;  /* 0x00000000001372ca */ /* 0x002fde00000e0000 */
.L_x_73:
[----:B------:R-:W-:Y:S02]  /*3810*/  LEA R0, R10, UR6, 0x3 ;  /* 0x000000060a007c11 */ /* 0x000fe4000f8e18ff */
[----:B------:R-:W-:Y:S02]  /*3820*/  SHF.L.U32 R5, R9, 0x1f, RZ ;  /* 0x0000001f09057819 */ /* 0x000fe400000006ff */
[----:B------:R-:W-:Y:S01]  /*3830*/  PLOP3.LUT P0, PT, PT, PT, UP3, 0x80, 0x8 ;  /* 0x000000000008781c */ /* 0x000fe20003f0f038 */
[----:B------:R-:W-:Y:S01]  /*3840*/  VIADD R3, R0, 0x170 ;  /* 0x0000017000037836 */ /* 0x000fe20000000000 */
[----:B-1----:R-:W1:Y:S02]  /*3850*/  SYNCS.PHASECHK.TRANS64.TRYWAIT P1, [R0+URZ+0x160], R5 ;  /* 0x00016005000075a7 */ /* 0x002e6400080211ff */
[----:B-1--4-:R-:W-:Y:S09]  /*3860*/  @!P1 BRA `(.L_x_67) ;  /* 0x0000005400bc9947 */ /* 0x012ff20003800000 */
.L_x_186:
[----:B------:R-:W-:Y:S01]  /*3870*/  LEA R4, R10, UR6, 0x4 ;  /* 0x000000060a047c11 */ /* 0x000fe2000f8e20ff */
[----:B------:R-:W-:Y:S01]  /*3880*/  @UP3 ULEA UR4, UR17, UR6, 0x3 ;  /* 0x0000000611043291 */ /* 0x000fe2000f8e18ff */
[----:B------:R-:W-:Y:S01]  /*3890*/  PLOP3.LUT P2, PT, PT, PT, PT, 0x80, 0x8 ;  /* 0x000000000008781c */ /* 0x000fe20003f4f070 */
[----:B------:R-:W-:Y:S01]  /*38a0*/  ULEA UR8, UR18, UR6, 0x3 ;  /* 0x0000000612087291 */ /* 0x000fe2000f8e18ff */
[----:B------:R-:W-:Y:S02]  /*38b0*/  PRMT R3, RZ, 0x654, R3 ;  /* 0x00000654ff037816 */ /* 0x000fe40000000003 */
[----:B-1----:R-:W1:Y:S01]  /*38c0*/  LDS.128 R4, [R4+0x1f0] ;  /* 0x0001f00004047984 */ /* 0x002e620000000c00 */
[----:B------:R-:W-:Y:S02]  /*38d0*/  @P0 SHF.L.U32 R2, R8, 0x1f, RZ ;  /* 0x0000001f08020819 */ /* 0x000fe400000006ff */
[----:B------:R-:W-:Y:S01]  /*38e0*/  SHF.L.U32 R0, R11, 0x1f, RZ ;  /* 0x0000001f0b007819 */ /* 0x000fe200000006ff */
[----:B------:R-:W-:Y:S01]  /*38f0*/  @!PT LDS RZ, [RZ] ;  /* 0x00000000fffff984 */ /* 0x000fe20000000800 */
[----:B------:R-:W-:Y:S01]  /*3900*/  @!PT LDS RZ, [RZ] ;  /* 0x00000000fffff984 */ /* 0x000fe20000000800 */
[----:B------:R-:W-:Y:S01]  /*3910*/  @!PT LDS RZ, [RZ] ;  /* 0x00000000fffff984 */ /* 0x000fe20000000800 */
[----:B------:R-:W-:Y:S01]  /*3920*/  @!PT LDS RZ, [RZ] ;  /* 0x00000000fffff984 */ /* 0x000fe20000000800 */
[----:B------:R2:W-:Y:S06]  /*3930*/  MEMBAR.ALL.CTA ;  /* 0x0000000000007992 */ /* 0x0005ec0000008000 */
[----:B--2---:R-:W2:Y:S02]  /*3940*/  FENCE.VIEW.ASYNC.S ;  /* 0x00000000000073c6 */ /* 0x004ea40000000000 */
[----:B--2---:R2:W-:Y:S01]  /*3950*/  SYNCS.ARRIVE.TRANS64.RED.A1T0 RZ, [R3+URZ], RZ ;  /* 0x000000ff03ff79a7 */ /* 0x0045e200081004ff */
[----:B------:R2:W4:Y:S01]  /*3960*/  @P0 SYNCS.PHASECHK.TRANS64.TRYWAIT P2, [UR4], R2 ;  /* 0x00000002ff0005a7 */ /* 0x0005220008041104 */
[----:B------:R-:W-:Y:S01]  /*3970*/  ULEA.HI UR4, UR18, UR18, URZ, 0x1 ;  /* 0x0000001212047291 */ /* 0x000fe2000f8f08ff */
[----:B-1----:R-:W-:-:S03]  /*3980*/  LOP3.LUT P1, RZ, R6, 0x1, RZ, 0xc0, !PT ;  /* 0x0000000106ff7812 */ /* 0x002fc6000782c0ff */
[----:B------:R-:W-:Y:S02]  /*3990*/  USHF.L.U32 UR9, UR4, 0x6, URZ ;  /* 0x0000000604097899 */ /* 0x000fe400080006ff */
[----:B------:R-:W-:Y:S02]  /*39a0*/  ULOP3.LUT UR4, UR4, 0xffe, URZ, 0xc0, !UPT ;  /* 0x00000ffe04047892 */ /* 0x000fe4000f8ec0ff */
[----:B------:R-:W-:Y:S02]  /*39b0*/  ULOP3.LUT UR9, UR9, 0xffffff80, URZ, 0xc0, !UPT ;  /* 0xffffff8009097892 */ /* 0x000fe4000f8ec0ff */
[----:B------:R-:W-:Y:S02]  /*39c0*/  UIADD3 UR4, UPT, UPT, -UR4, UR18, URZ ;  /* 0x0000001204047290 */ /* 0x000fe4000fffe1ff */
[----:B------:R-:W-:Y:S01]  /*39d0*/  UIADD3 UR9, UPT, UPT, UR19, UR9, URZ ;  /* 0x0000000913097290 */ /* 0x000fe2000fffe0ff */
[----:B------:R-:W1:Y:S03]  /*39e0*/  SYNCS.PHASECHK.TRANS64.TRYWAIT P0, [UR8+0x1a0], R0 ;  /* 0x0001a000ff0075a7 */ /* 0x000e660008001108 */
[----:B------:R-:W-:Y:S01]  /*39f0*/  ULEA UR9, UR4, UR9, 0x14 ;  /* 0x0000000904097291 */ /* 0x000fe2000f8ea0ff */
[----:B-12-4-:R-:W-:Y:S11]  /*3a00*/  @!P0 BRA `(.L_x_68) ;  /* 0x0000005400688947 */ /* 0x016ff60003800000 */
.L_x_188:
[----:B------:R-:W-:Y:S01]  /*3a10*/  IADD3 R10, PT, PT, R10, 0x1, RZ ;  /* 0x000000010a0a7810 */ /* 0x000fe20007ffe0ff */
[----:B------:R-:W-:Y:S06]  /*3a20*/  BRA.U !UP3, `(.L_x_69) ;  /* 0x000000010b987547 */ /* 0x000fec000b800000 */
[----:B------:R-:W-:Y:S01]  /*3a30*/  UPLOP3.LUT UP4, UPT, UPT, UPT, UPT, 0x40, 0x4 ;  /* 0x000000000004789c */ /* 0x000fe20003f8e870 */
[----:B------:R-:W-:Y:S01]  /*3a40*/  UMOV UR16, UR10 ;  /* 0x0000000a00107c82 */ /* 0x000fe20008000000 */
[----:B------:R-:W-:Y:S01]  /*3a50*/  UMOV UR15, UR5 ;  /* 0x00000005000f7c82 */ /* 0x000fe20008000000 */
[----:B------:R-:W-:-:S08]  /*3a60*/  UMOV UR14, UR17 ;  /* 0x00000011000e7c82 */ /* 0x000fd00008000000 */
.L_x_72:
[----:B------:R-:W-:Y:S02]  /*3a70*/  UIADD3 UR16, UPT, UPT, UR16, 0x1, URZ ;  /* 0x0000000110107890 */ /* 0x000fe4000fffe0ff */
[----:B--2---:R-:W-:Y:S02]  /*3a80*/  ULEA UR7, UR14, UR6, 0x3 ;  /* 0x000000060e077291 */ /* 0x004fe4000f8e18ff */
[----:B------:R-:W-:Y:S01]  /*3a90*/  UISETP.NE.AND UP0, UPT, UR16, URZ, UPT ;  /* 0x000000ff1000728c */ /* 0x000fe2000bf05270 */
[----:B----4-:R-:W-:Y:S10]  /*3aa0*/  @P2 BRA `(.L_x_70) ;  /* 0x00000000000c2947 */ /* 0x010ff40003800000 */
[----:B-1----:R-:W-:Y:S04]  /*3ab0*/  SHF.L.U32 R3, R8, 0x1f, RZ ;  /* 0x0000001f08037819 */ /* 0x002fe800000006ff */
[----:B------:R-:W1:Y:S02]  /*3ac0*/  SYNCS.PHASECHK.TRANS64.TRYWAIT P0, [UR7], R3 ;  /* 0x00000003ff0075a7 */ /* 0x000e640008001107 */
[----:B-1----:R-:W-:Y:S05]  /*3ad0*/  @!P0 BRA `(.L_x_71) ;  /* 0x00000054004c8947 */ /* 0x002fea0003800000 */
.L_x_70:
[----:B------:R-:W-:Y:S01]  /*3ae0*/  UISETP.NE.AND UP1, UPT, UR15, 0x1, UPT ;  /* 0x000000010f00788c */ /* 0x000fe2000bf25270 */
[----:B------:R-:W-:Y:S01]  /*3af0*/  PLOP3.LUT P2, PT, PT, PT, PT, 0x80, 0x8 ;  /* 0x000000000008781c */ /* 0x000fe20003f4f070 */
[----:B------:R-:W-:Y:S02]  /*3b00*/  UIADD3 UR17, UPT, UPT, UR14, 0x1, URZ ;  /* 0x000000010e117890 */ /* 0x000fe4000fffe0ff */
[----:B------:R-:W-:Y:S02]  /*3b10*/  ULEA UR24, UR14, UR12, 0x9 ;  /* 0x0000000c0e187291 */ /* 0x000fe4000f8e48ff */
[----:B------:R-:W-:Y:S01]  /*3b20*/  UISETP.NE.AND UP2, UPT, UR17, 0x11, UPT ;  /* 0x000000111100788c */ /* 0x000fe2000bf45270 */
[----:B------:R-:W-:Y:S01]  /*3b30*/  PLOP3.LUT P0, PT, PT, PT, UP1, 0x80, 0x8 ;  /* 0x000000000008781c */ /* 0x000fe20003f0f018 */
[----:B------:R-:W-:Y:S02]  /*3b40*/  ULEA UR26, UR14, UR11, 0x8 ;  /* 0x0000000b0e1a7291 */ /* 0x000fe4000f8e40ff */
[----:B------:R-:W-:Y:S02]  /*3b50*/  USEL UR13, URZ, 0x1, UP2 ;  /* 0x00000001ff0d7887 */ /* 0x000fe40009000000 */
[----:B------:R-:W-:Y:S02]  /*3b60*/  USEL UR17, UR17, URZ, UP2 ;  /* 0x000000ff11117287 */ /* 0x000fe40009000000 */
[----:B------:R-:W-:Y:S02]  /*3b70*/  UIADD3 UR30, UPT, UPT, UR24, 0x2, URZ ;  /* 0x00000002181e7890 */ /* 0x000fe4000fffe0ff */
[----:B------:R-:W-:Y:S01]  /*3b80*/  @UP1 ULEA UR4, UR17, UR6, 0x3 ;  /* 0x0000000611041291 */ /* 0x000fe2000f8e18ff */
[----:B------:R-:W-:Y:S01]  /*3b90*/  LOP3.LUT R8, R8, UR13, RZ, 0x3c, !PT ;  /* 0x0000000d08087c12 */ /* 0x000fe2000f8e3cff */
[----:B------:R-:W-:Y:S02]  /*3ba0*/  UIADD3 UR28, UPT, UPT, UR26, 0x2, URZ ;  /* 0x000000021a1c7890 */ /* 0x000fe4000fffe0ff */
[----:B------:R-:W-:Y:S01]  /*3bb0*/  UIADD3 UR7, UPT, UPT, UR7, 0x88, URZ ;  /* 0x0000008807077890 */ /* 0x000fe2000fffe0ff */
[----:B-1----:R-:W-:Y:S01]  /*3bc0*/  @P0 SHF.L.U32 R0, R8, 0x1f, RZ ;  /* 0x0000001f08000819 */ /* 0x002fe200000006ff */
[----:B------:R-:W-:Y:S01]  /*3bd0*/  UMOV UR25, 0x80004020 ;  /* 0x8000402000197882 */ /* 0x000fe20000000000 */
[----:B------:R-:W-:Y:S01]  /*3be0*/  UMOV UR27, 0x80004020 ;  /* 0x80004020001b7882 */ /* 0x000fe20000000000 */
[----:B------:R-:W-:Y:S01]  /*3bf0*/  UMOV UR31, 0x80004020 ;  /* 0x80004020001f7882 */ /* 0x000fe20000000000 */
[----:B------:R2:W4:Y:S01]  /*3c00*/  @P0 SYNCS.PHASECHK.TRANS64.TRYWAIT P2, [UR4], R0 ;  /* 0x00000000ff0005a7 */ /* 0x0005220008041104 */
[----:B------:R-:W-:Y:S01]  /*3c10*/  UIADD3 UR15, UPT, UPT, UR15, -0x1, URZ ;  /* 0xffffffff0f0f7890 */ /* 0x000fe2000fffe0ff */
[----:B------:R2:W-:Y:S01]  /*3c20*/  UTCHMMA gdesc[UR26], gdesc[UR24], tmem[UR9], tmem[UR22], idesc[UR23], UP4 ;  /* 0x00ff16181a0075ea */ /* 0x0005e2000a000009 */
[----:B------:R-:W-:Y:S01]  /*3c30*/  UPLOP3.LUT UP4, UPT, UPT, UPT, UPT, 0x80, 0x8 ;  /* 0x000000000008789c */ /* 0x000fe20003f8f070 */
[----:B------:R-:W-:Y:S01]  /*3c40*/  UMOV UR29, 0x80004020 ;  /* 0x80004020001d7882 */ /* 0x000fe20000000000 */
[----:B------:R-:W-:Y:S01]  /*3c50*/  UMOV UR14, UR17 ;  /* 0x00000011000e7c82 */ /* 0x000fe20008000000 */
[----:B------:R2:W-:Y:S01]  /*3c60*/  UTCHMMA gdesc[UR28], gdesc[UR30], tmem[UR9], tmem[UR20], idesc[UR21], UPT ;  /* 0x00ff141e1c0075ea */ /* 0x0005e2000b800009 */
[----:B------:R2:W-:Y:S01]  /*3c70*/  UTCBAR [UR7], URZ ;  /* 0x000000ff070073e9 */ /* 0x0005e200080000ff */
[----:B------:R-:W-:Y:S06]  /*3c80*/  BRA.U UP0, `(.L_x_72) ;  /* 0xfffffffd00787547 */ /* 0x000fec000b83ffff */
.L_x_69:
[----:B------:R-:W-:Y:S01]  /*3c90*/  UIADD3 UR18, UPT, UPT, UR18, 0x1, URZ ;  /* 0x0000000112127890 */ /* 0x000fe2000fffe0ff */
[C---:B------:R-:W-:Y:S01]  /*3ca0*/  ISETP.NE.AND P0, PT, R10.reuse, 0x2, PT ;  /* 0x000000020a00780c */ /* 0x040fe20003f05270 */
[----:B------:R-:W-:Y:S02]  /*3cb0*/  UIADD3 UR8, UPT, UPT, UR8, 0x180, URZ ;  /* 0x0000018008087890 */ /* 0x000fe4000fffe0ff */
[----:B------:R-:W-:Y:S01]  /*3cc0*/  UISETP.NE.AND UP0, UPT, UR18, 0x4, UPT ;  /* 0x000000041200788c */ /* 0x000fe2000bf05270 */
[----:B-12---:R-:W-:Y:S02]  /*3cd0*/  SEL R0, RZ, 0x1, P0 ;  /* 0x00000001ff007807 */ /* 0x006fe40000000000 */
[----:B------:R-:W-:Y:S01]  /*3ce0*/  SEL R10, R10, RZ, P0 ;  /* 0x000000ff0a0a7207 */ /* 0x000fe20000000000 */
[----:B------:R-:W-:Y:S01]  /*3cf0*/  USEL UR4, URZ, 0x1, UP0 ;  /* 0x00000001ff047887 */ /* 0x000fe20008000000 */
[----:B------:R-:W-:Y:S01]  /*3d00*/  LOP3.LUT R9, R9, R0, RZ, 0x3c, !PT ;  /* 0x0000000009097212 */ /* 0x000fe200078e3cff */
[----:B------:R-:W-:Y:S01]  /*3d10*/  USEL UR18, UR18, URZ, UP0 ;  /* 0x000000ff12127287 */ /* 0x000fe20008000000 */
[----:B------:R1:W-:Y:S03]  /*3d20*/  UTCBAR [UR8], URZ ;  /* 0x000000ff080073e9 */ /* 0x0003e600080000ff */
[----:B------:R-:W-:Y:S01]  /*3d30*/  LOP3.LUT R11, R11, UR4, RZ, 0x3c, !PT ;  /* 0x000000040b0b7c12 */ /* 0x000fe2000f8e3cff */
[----:B------:R-:W-:Y:S07]  /*3d40*/  @P1 BRA `(.L_x_73) ;  /* 0xfffffff800b01947 */ /* 0x000fee000383ffff */
[----:B------:R-:W2:Y:S01]  /*3d50*/  S2UR UR4, SR_CgaCtaId ;  /* 0x00000000000479c3 */ /* 0x000ea20000008800 */
[----:B------:R-:W-:Y:S01]  /*3d60*/  ELECT P0, URZ, PT ;  /* 0x0000000000ff782f */ /* 0x000fe20003800000 */
[----:B------:R-:W-:Y:S01]  /*3d70*/  IMAD.MOV.U32 R0, RZ, RZ, 0x1 ;  /* 0x00000001ff007424 */ /* 0x000fe200078e00ff */
[----:B------:R-:W-:Y:S01]  /*3d80*/  UIADD3 UR6, UPT, UPT, UR6, 0x1a0, URZ ;  /* 0x000001a006067890 */ /* 0x000fe2000fffe0ff */
[----:B------:R-:W-:Y:S01]  /*3d90*/  SHF.L.U32 R3, R11, 0x1f, RZ ;  /* 0x0000001f0b037819 */ /* 0x000fe200000006ff */
[----:B------:R-:W-:-:S03]  /*3da0*/  UMOV UR5, 0x40 ;  /* 0x0000004000057882 */ /* 0x000fc60000000000 */
[----:B------:R-:W-:Y:S01]  /*3db0*/  UVIRTCOUNT.DEALLOC.SMPOOL 0x80 ;  /* 0x000000800000784c */ /* 0x000fe20000000000 */
[----:B--2---:R-:W-:Y:S02]  /*3dc0*/  ULEA UR4, UR4, UR5, 0x18 ;  /* 0x0000000504047291 */ /* 0x004fe4000f8ec0ff */
[----:B------:R-:W-:-:S07]  /*3dd0*/  ULEA UR5, UR18, UR6, 0x3 ;  /* 0x0000000612057291 */ /* 0x000fce000f8e18ff */
[----:B------:R2:W-:Y:S02]  /*3de0*/  @P0 STS.U8 [UR4+0x1c], R0 ;  /* 0x00001c00ff000988 */ /* 0x0005e40008000004 */
[----:B------:R-:W3:Y:S02]  /*3df0*/  SYNCS.PHASECHK.TRANS64.TRYWAIT P0, [UR5], R3 ;  /* 0x00000003ff0075a7 */ /* 0x000ee40008001105 */
[----:B--23--:R-:W-:Y:S05]  /*3e00*/  @!P0 BRA `(.L_x_74) ;  /* 0x0000005000988947 */ /* 0x00cfea0003800000 */
.L_x_191:
[----:B------:R-:W-:-:S04]  /*3e10*/  UIADD3 UR7, UPT, UPT, UR18, 0x1, URZ ;  /* 0x0000000112077890 */ /* 0x000fc8000fffe0ff */
[----:B------:R-:W-:-:S04]  /*3e20*/  UISETP.NE.AND UP0, UPT, UR7, 0x4, UPT ;  /* 0x000000040700788c */ /* 0x000fc8000bf05270 */
[----:B-1----:R-:W-:Y:S02]  /*3e30*/  USEL UR8, URZ, 0x1, UP0 ;  /* 0x00000001ff087887 */ /* 0x002fe40008000000 */
[----:B------:R-:W-:-:S04]  /*3e40*/  USEL UR7, UR7, URZ, UP0 ;  /* 0x000000ff07077287 */ /* 0x000fc80008000000 */
[----:B------:R-:W-:Y:S01]  /*3e50*/  ULEA UR5, UR7, UR6, 0x3 ;  /* 0x0000000607057291 */ /* 0x000fe2000f8e18ff */
[----:B------:R-:W-:-:S04]  /*3e60*/  LOP3.LUT R2, R11, UR8, RZ, 0x3c, !PT ;  /* 0x000000080b027c12 */ /* 0x000fc8000f8e3cff */
[----:B--2---:R-:W-:-:S04]  /*3e70*/  SHF.L.U32 R3, R2, 0x1f, RZ ;  /* 0x0000001f02037819 */ /* 0x004fc800000006ff */
[----:B------:R-:W1:Y:S02]  /*3e80*/  SYNCS.PHASECHK.TRANS64.TRYWAIT P0, [UR5], R3 ;  /* 0x00000003ff0075a7 */ /* 0x000e640008001105 */
[----:B-1----:R-:W-:Y:S05]  /*3e90*/  @!P0 BRA `(.L_x_75) ;  /* 0x00000050008c8947 */ /* 0x002fea0003800000 */
.L_x_193:
        /* <DEDUP_REMOVED lines=9> */
.L_x_195:
[----:B------:R-:W-:-:S04]  /*3f30*/  UIADD3 UR7, UPT, UPT, UR7, 0x1, URZ ;  /* 0x0000000107077890 */ /* 0x000fc8000fffe0ff */
[----:B------:R-:W-:-:S04]  /*3f40*/  UISETP.NE.AND UP0, UPT, UR7, 0x4, UPT ;  /* 0x000000040700788c */ /* 0x000fc8000bf05270 */
[----:B------:R-:W-:Y:S02]  /*3f50*/  USEL UR5, URZ, 0x1, UP0 ;  /* 0x00000001ff057887 */ /* 0x000fe40008000000 */
[----:B------:R-:W-:-:S04]  /*3f60*/  USEL UR7, UR7, URZ, UP0 ;  /* 0x000000ff07077287 */ /* 0x000fc80008000000 */
[----:B------:R-:W-:Y:S01]  /*3f70*/  ULEA UR7, UR7, UR6, 0x3 ;  /* 0x0000000607077291 */ /* 0x000fe2000f8e18ff */
[----:B-1----:R-:W-:-:S04]  /*3f80*/  LOP3.LUT R3, R2, UR5, RZ, 0x3c, !PT ;  /* 0x0000000502037c12 */ /* 0x002fc8000f8e3cff */
[----:B------:R-:W-:-:S04]  /*3f90*/  SHF.L.U32 R3, R3, 0x1f, RZ ;  /* 0x0000001f03037819 */ /* 0x000fc800000006ff */
[----:B------:R-:W1:Y:S02]  /*3fa0*/  SYNCS.PHASECHK.TRANS64.TRYWAIT P0, [UR7], R3 ;  /* 0x00000003ff0075a7 */ /* 0x000e640008001107 */
[----:B-1----:R-:W-:Y:S05]  /*3fb0*/  @!P0 BRA `(.L_x_77) ;  /* 0x0000005000748947 */ /* 0x002fea0003800000 */
.L_x_197:
[----:B------:R-:W-:Y:S01]  /*3fc0*/  NOP ;  /* 0x0000000000007918 */ /* 0x000fe20000000000 */
[----:B-1----:R-:W1:Y:S01]  /*3fd0*/  LDS R0, [UR4+0x14] ;  /* 0x00001404ff007984 */ /* 0x002e620008000800 */
[----:B------:R-:W-:Y:S01]  /*3fe0*/  ULOP3.LUT UR6, UR19, 0xffff, URZ, 0xc0, !UPT ;  /* 0x0000ffff13067892 */ /* 0x000fe2000f8ec0ff */
[----:B------:R-:W-:Y:S01]  /*3ff0*/  UMOV UR8, 0xffff ;  /* 0x0000ffff00087882 */ /* 0x000fe20000000000 */
[----:B------:R-:W-:Y:S02]  /*4000*/  UMOV UR5, 0x1 ;  /* 0x0000000100057882 */ /* 0x000fe40000000000 */
[----:B------:R-:W-:-:S04]  /*4010*/  USHF.R.U32.HI UR6, URZ, 0x5, UR6 ;  /* 0x00000005ff067899 */ /* 0x000fc80008011606 */
[----:B------:R-:W-:Y:S02]  /*4020*/  USHF.L.U32 UR8, UR8, UR6, URZ ;  /* 0x0000000608087299 */ /* 0x000fe400080006ff */
[----:B------:R-:W-:-:S04]  /*4030*/  USHF.L.U32 UR5, UR5, UR6, URZ ;  /* 0x0000000605057299 */ /* 0x000fc800080006ff */
[----:B-1----:R-:W-:-:S04]  /*4040*/  LOP3.LUT R0, R0, UR8, RZ, 0xc0, !PT ;  /* 0x0000000800007c12 */ /* 0x002fc8000f8ec0ff */
[----:B------:R-:W-:-:S13]  /*4050*/  ISETP.NE.AND P0, PT, R0, UR8, PT ;  /* 0x0000000800007c0c */ /* 0x000fda000bf05270 */
[----:B------:R-:W-:Y:S05]  /*4060*/  @P0 BRA `(.L_x_78) ;  /* 0x0000000000580947 */ /* 0x000fea0003800000 */
[----:B------:R-:W1:Y:S02]  /*4070*/  LDS R0, [UR4+0x18] ;  /* 0x00001804ff007984 */ /* 0x000e640008000800 */
[----:B-1----:R-:W-:-:S04]  /*4080*/  LOP3.LUT R0, R0, UR5, RZ, 0xc0, !PT ;  /* 0x0000000500007c12 */ /* 0x002fc8000f8ec0ff */
[----:B------:R-:W-:-:S13]  /*4090*/  ISETP.NE.AND P0, PT, R0, UR5, PT ;  /* 0x0000000500007c0c */ /* 0x000fda000bf05270 */
[----:B------:R-:W-:Y:S05]  /*40a0*/  @P0 BRA `(.L_x_79) ;  /* 0x00000000003c0947 */ /* 0x000fea0003800000 */
[----:B------:R-:W1:Y:S01]  /*40b0*/  S2R R2, SR_LANEID ;  /* 0x0000000000027919 */ /* 0x000e620000000000 */
[----:B------:R-:W-:Y:S01]  /*40c0*/  ULOP3.LUT UR8, URZ, UR8, URZ, 0x33, !UPT ;  /* 0x00000008ff087292 */ /* 0x000fe2000f8e33ff */
[----:B------:R-:W-:Y:S01]  /*40d0*/  LOP3.LUT R4, RZ, UR5, RZ, 0x33, !PT ;  /* 0x00000005ff047c12 */ /* 0x000fe2000f8e33ff */
[----:B------:R-:W-:Y:S02]  /*40e0*/  VOTEU.ANY UR7, UPT, PT ;  /* 0x0000000000077886 */ /* 0x000fe400038e0100 */
[----:B------:R-:W-:Y:S01]  /*40f0*/  UFLO.U32 UR7, UR7 ;  /* 0x00000007000772bd */ /* 0x000fe200080e0000 */
[----:B------:R-:W2:Y:S01]  /*4100*/  REDUX UR5, R4 ;  /* 0x00000000040573c4 */ /* 0x000ea20000000000 */
[----:B------:R-:W-:-:S06]  /*4110*/  IMAD.U32 R0, RZ, RZ, UR8 ;  /* 0x00000008ff007e24 */ /* 0x000fcc000f8e00ff */
[----:B------:R3:W-:Y:S01]  /*4120*/  UTCATOMSWS.AND URZ, UR8 ;  /* 0x0000000800ff79e3 */ /* 0x0007e20008000000 */
[----:B------:R-:W4:Y:S01]  /*4130*/  REDUX UR6, R0 ;  /* 0x00000000000673c4 */ /* 0x000f220000000000 */
[----:B-1----:R-:W-:Y:S01]  /*4140*/  ISETP.EQ.U32.AND P0, PT, R2, UR7, PT ;  /* 0x0000000702007c0c */ /* 0x002fe2000bf02070 */
[----:B--2---:R-:W-:Y:S01]  /*4150*/  IMAD.U32 R2, RZ, RZ, UR5 ;  /* 0x00000005ff027e24 */ /* 0x004fe2000f8e00ff */
[----:B----4-:R-:W-:-:S11]  /*4160*/  MOV R3, UR6 ;  /* 0x0000000600037c02 */ /* 0x010fd60008000f00 */
[----:B------:R3:W-:Y:S04]  /*4170*/  @P0 ATOMS.AND RZ, [UR4+0x14], R3 ;  /* 0x00001403ffff098c */ /* 0x0007e8000a800004 */
[----:B------:R3:W-:Y:S01]  /*4180*/  @P0 ATOMS.AND RZ, [UR4+0x18], R2 ;  /* 0x00001802ffff098c */ /* 0x0007e2000a800004 */
[----:B------:R-:W-:Y:S05]  /*4190*/  BRA `(.L_x_80) ;  /* 0x0000000000147947 */ /* 0x000fea0003800000 */
.L_x_79:
[----:B------:R-:W-:Y:S02]  /*41a0*/  MOV R2, 0x41c0 ;  /* 0x000041c000027802 */ /* 0x000fe40000000f00 */
[----:B----45:R-:W-:Y:S05]  /*41b0*/  CALL.REL.NOINC `($__internal_0_$__cuda_sm10x_tcgen05_guardrail_trap_col_being_dealloced_not_returned_by_alloc) ;  /* 0x00000054005c7944 */ /* 0x030fea0003c00000 */
[----:B------:R-:W-:Y:S05]  /*41c0*/  BRA `(.L_x_80) ;  /* 0x0000000000087947 */ /* 0x000fea0003800000 */
.L_x_78:
[----:B------:R-:W-:Y:S02]  /*41d0*/  MOV R2, 0x41f0 ;  /* 0x000041f000027802 */ /* 0x000fe40000000f00 */
[----:B----45:R-:W-:Y:S05]  /*41e0*/  CALL.REL.NOINC `($__internal_2_$__cuda_sm10x_tcgen05_guardrail_trap_unallocated_columns_being_dealloced) ;  /* 0x0000005400687944 */ /* 0x030fea0003c00000 */
.L_x_80:
[----:B------:R-:W-:Y:S01]  /*41f0*/  NOP ;  /* 0x0000000000007918 */ /* 0x000fe20000000000 */
[----:B---3--:R-:W-:Y:S05]  /*4200*/  EXIT ;  /* 0x000000000000794d */ /* 0x008fea0003800000 */
.L_x_62:
[----:B------:R-:W-:-:S09]  /*4210*/  UISETP.NE.OR UP2, UPT, UR8, 0x3, !UP2 ;  /* 0x000000030800788c */ /* 0x000fd2000d745670 */
[----:B------:R-:W-:Y:S05]  /*4220*/  BRA.U UP2, `(.L_x_81) ;  /* 0x0000001102147547 */ /* 0x000fea000b800000 */
[----:B------:R-:W1:Y:S01]  /*4230*/  LDC R0, c[0x0][0xb30] ;  /* 0x0002cc00ff007b82 */ /* 0x000e620000000800 */
[----:B------:R-:W2:Y:S01]  /*4240*/  LDCU.64 UR8, c[0x0][0x888] ;  /* 0x00011100ff0877ac */ /* 0x000ea20008000a00 */
[----:B------:R-:W-:Y:S02]  /*4250*/  HFMA2 R25, -RZ, RZ, 0, 0 ;  /* 0x00000000ff197431 */ /* 0x000fe400000001ff */
[----:B------:R-:W-:Y:S01]  /*4260*/  IMAD.MOV.U32 R32, RZ, RZ, 0x1 ;  /* 0x00000001ff207424 */ /* 0x000fe200078e00ff */
[----:B------:R-:W-:Y:S01]  /*4270*/  MOV R23, 0x1000 ;  /* 0x0000100000177802 */ /* 0x000fe20000000f00 */
[----:B------:R-:W4:Y:S01]  /*4280*/  LDCU.64 UR4, c[0x0][0x890] ;  /* 0x00011200ff0477ac */ /* 0x000f220008000a00 */
[----:B------:R-:W-:Y:S01]  /*4290*/  IMAD.MOV.U32 R27, RZ, RZ, RZ ;  /* 0x000000ffff1b7224 */ /* 0x000fe200078e00ff */
[----:B------:R-:W3:Y:S01]  /*42a0*/  LDC R19, c[0x0][0x370] ;  /* 0x0000dc00ff137b82 */ /* 0x000ee20000000800 */
[----:B------:R-:W-:Y:S01]  /*42b0*/  UMOV UR7, 0x400 ;  /* 0x0000040000077882 */ /* 0x000fe20000000000 */
[----:B------:R-:W-:-:S02]  /*42c0*/  UPLOP3.LUT UP1, UPT, UPT, UPT, UPT, 0x40, 0x4 ;  /* 0x000000000004789c */ /* 0x000fc40003f2e870 */
[----:B------:R-:W-:-:S04]  /*42d0*/  ULEA UR7, UR37, UR7, 0x18 ;  /* 0x0000000725077291 */ /* 0x000fc8000f8ec0ff */
[----:B------:R-:W3:Y:S01]  /*42e0*/  LDC R2, c[0x0][0xb0c] ;  /* 0x0002c300ff027b82 */ /* 0x000ee20000000800 */
[----:B------:R-:W-:Y:S02]  /*42f0*/  UIADD3 UR13, UPT, UPT, UR7, 0x128, URZ ;  /* 0x00000128070d7890 */ /* 0x000fe4000fffe0ff */
[----:B--2---:R-:W-:Y:S02]  /*4300*/  UISETP.NE.U32.AND UP2, UPT, UR8, URZ, UPT ;  /* 0x000000ff0800728c */ /* 0x004fe4000bf45070 */
[----:B------:R-:W-:Y:S02]  /*4310*/  UIADD3 UR33, UPT, UPT, UR7, 0x110, URZ ;  /* 0x0000011007217890 */ /* 0x000fe4000fffe0ff */
[----:B----4-:R-:W-:Y:S01]  /*4320*/  UISETP.NE.U32.AND UP3, UPT, UR4, URZ, UPT ;  /* 0x000000ff0400728c */ /* 0x010fe2000bf65070 */
[----:B------:R-:W2:Y:S01]  /*4330*/  LDC R18, c[0x0][0xb20] ;  /* 0x0002c800ff127b82 */ /* 0x000ea20000000800 */
[----:B-1----:R-:W-:Y:S01]  /*4340*/  ISETP.NE.AND P1, PT, R0, 0x1, PT ;  /* 0x000000010000780c */ /* 0x002fe20003f25270 */
[----:B------:R-:W-:-:S02]  /*4350*/  UISETP.NE.AND.EX UP2, UPT, UR9, URZ, UPT, UP2 ;  /* 0x000000ff0900728c */ /* 0x000fc4000bf45320 */
[----:B------:R-:W-:Y:S02]  /*4360*/  UIADD3 UR25, UPT, UPT, UR7, 0x118, URZ ;  /* 0x0000011807197890 */ /* 0x000fe4000fffe0ff */
[----:B------:R-:W-:Y:S02]  /*4370*/  UIADD3 UR17, UPT, UPT, UR7, 0x120, URZ ;  /* 0x0000012007117890 */ /* 0x000fe4000fffe0ff */
[----:B------:R-:W1:Y:S01]  /*4380*/  LDC.64 R36, c[0x0][0x348] ;  /* 0x0000d200ff247b82 */ /* 0x000e620000000a00 */
[----:B------:R-:W-:Y:S02]  /*4390*/  UPRMT UR13, UR37, 0x654, UR13 ;  /* 0x00000654250d7896 */ /* 0x000fe4000800000d */
[----:B------:R-:W-:-:S05]  /*43a0*/  UISETP.NE.AND.EX UP3, UPT, UR5, URZ, UPT, UP3 ;  /* 0x000000ff0500728c */ /* 0x000fca000bf65330 */
[----:B------:R-:W4:Y:S08]  /*43b0*/  LDC.64 R16, c[0x0][0xb10] ;  /* 0x0002c400ff107b82 */ /* 0x000f300000000a00 */
[----:B------:R-:W1:Y:S08]  /*43c0*/  LDC.64 R6, c[0x0][0xb18] ;  /* 0x0002c600ff067b82 */ /* 0x000e700000000a00 */
[----:B------:R-:W1:Y:S08]  /*43d0*/  LDC.64 R4, c[0x0][0xb28] ;  /* 0x0002ca00ff047b82 */ /* 0x000e700000000a00 */
[----:B--23--:R-:W1:Y:S02]  /*43e0*/  LDC R22, c[0x0][0x374] ;  /* 0x0000dd00ff167b82 */ /* 0x00ce640000000800 */
.L_x_92:
[----:B------:R-:W-:Y:S02]  /*43f0*/  LEA R0, R27, UR7, 0x3 ;  /* 0x000000071b007c11 */ /* 0x000fe4000f8e18ff */
[----:B------:R-:W-:Y:S02]  /*4400*/  SHF.L.U32 R3, R25, 0x1f, RZ ;  /* 0x0000001f19037819 */ /* 0x000fe400000006ff */
[----:B------:R-:W-:Y:S02]  /*4410*/  LEA R28, R27, UR7, 0x4 ;  /* 0x000000071b1c7c11 */ /* 0x000fe4000f8e20ff */
[----:B--2---:R-:W2:Y:S02]  /*4420*/  SYNCS.PHASECHK.TRANS64.TRYWAIT P0, [R0+URZ+0x160], R3 ;  /* 0x00016003000075a7 */ /* 0x004ea400080011ff */
[----:B--2---:R-:W-:Y:S05]  /*4430*/  @!P0 BRA `(.L_x_82) ;  /* 0x0000004c006c8947 */ /* 0x004fea0003800000 */
.L_x_198:
[----:B------:R-:W-:Y:S01]  /*4440*/  ISETP.GE.AND P0, PT, R26, 0x1, PT ;  /* 0x000000011a00780c */ /* 0x000fe20003f06270 */
[----:B------:R-:W3:Y:S01]  /*4450*/  LDS.128 R28, [R28+0x1f0] ;  /* 0x0001f0001c1c7984 */ /* 0x000ee20000000c00 */
[----:B--2---:R-:W-:Y:S01]  /*4460*/  VIADD R0, R0, 0x170 ;  /* 0x0000017000007836 */ /* 0x004fe20000000000 */
[----:B------:R-:W-:Y:S01]  /*4470*/  @!PT LDS RZ, [RZ] ;  /* 0x00000000fffff984 */ /* 0x000fe20000000800 */
[----:B------:R-:W-:Y:S01]  /*4480*/  @!PT LDS RZ, [RZ] ;  /* 0x00000000fffff984 */ /* 0x000fe20000000800 */
[----:B------:R-:W-:Y:S01]  /*4490*/  @!PT LDS RZ, [RZ] ;  /* 0x00000000fffff984 */ /* 0x000fe20000000800 */
[----:B------:R-:W-:Y:S01]  /*44a0*/  @!PT LDS RZ, [RZ] ;  /* 0x00000000fffff984 */ /* 0x000fe20000000800 */
[----:B------:R2:W-:Y:S06]  /*44b0*/  MEMBAR.ALL.CTA ;  /* 0x0000000000007992 */ /* 0x0005ec0000008000 */
[----:B--2---:R-:W2:Y:S01]  /*44c0*/  FENCE.VIEW.ASYNC.S ;  /* 0x00000000000073c6 */ /* 0x004ea20000000000 */
[----:B------:R-:W-:Y:S04]  /*44d0*/  PRMT R0, RZ, 0x654, R0 ;  /* 0x00000654ff007816 */ /* 0x000fe80000000000 */
[----:B--2---:R2:W-:Y:S01]  /*44e0*/  SYNCS.ARRIVE.TRANS64.RED.A1T0 RZ, [R0+URZ], RZ ;  /* 0x000000ff00ff79a7 */ /* 0x0045e200081004ff */
[----:B---3--:R-:W-:Y:S11]  /*44f0*/  LOP3.LUT P3, RZ, R30, 0x1, RZ, 0xc0, !PT ;  /* 0x000000011eff7812 */ /* 0x008ff6000786c0ff */
[----:B------:R-:W-:Y:S02]  /*4500*/  @!UPT UIADD3 URZ, UPT, UPT, URZ, URZ, URZ ;  /* 0x000000fffffff290 */ /* 0x000fe4000fffe0ff */
[----:B------:R-:W-:Y:S02]  /*4510*/  @P3 MOV R13, R28 ;  /* 0x0000001c000d3202 */ /* 0x000fe40000000f00 */
[----:B------:R-:W-:Y:S01]  /*4520*/  @P3 LOP3.LUT R8, R29, 0xffff, RZ, 0xc0, !PT ;  /* 0x0000ffff1d083812 */ /* 0x000fe200078ec0ff */
[----:B--2---:R-:W-:Y:S06]  /*4530*/  @!P0 BRA `(.L_x_83) ;  /* 0x0000000000a48947 */ /* 0x004fec0003800000 */
[----:B-1---5:R-:W-:Y:S01]  /*4540*/  IMAD.HI.U32 R33, R22, R7, RZ ;  /* 0x0000000716217227 */ /* 0x022fe200078e00ff */
[----:B------:R-:W-:Y:S02]  /*4550*/  ISETP.NE.AND P0, PT, R6, 0x1, PT ;  /* 0x000000010600780c */ /* 0x000fe40003f05270 */
[----:B------:R-:W-:Y:S01]  /*4560*/  ISETP.NE.AND P2, PT, R26, 0x1, PT ;  /* 0x000000011a00780c */ /* 0x000fe20003f45270 */
[----:B----4-:R-:W-:Y:S01]  /*4570*/  IMAD.HI.U32 R34, R19, R16, RZ ;  /* 0x0000001013227227 */ /* 0x010fe200078e00ff */
[----:B------:R-:W-:Y:S02]  /*4580*/  SHF.R.U32.HI R33, RZ, R18, R33 ;  /* 0x00000012ff217219 */ /* 0x000fe40000011621 */
[----:B------:R-:W-:Y:S01]  /*4590*/  ISETP.NE.AND P4, PT, R2, 0x1, PT ;  /* 0x000000010200780c */ /* 0x000fe20003f85270 */
[----:B------:R-:W-:Y:S01]  /*45a0*/  IMAD.HI.U32 R38, R13, R16, RZ ;  /* 0x000000100d267227 */ /* 0x000fe200078e00ff */
[----:B------:R-:W-:Y:S02]  /*45b0*/  SHF.R.U32.HI R34, RZ, R17, R34 ;  /* 0x00000011ff227219 */ /* 0x000fe40000011622 */
[----:B------:R-:W-:Y:S01]  /*45c0*/  SEL R3, R22, R33, !P0 ;  /* 0x0000002116037207 */ /* 0x000fe20004000000 */
[C---:B------:R-:W-:Y:S01]  /*45d0*/  IMAD.HI.U32 R33, R8.reuse, R7, RZ ;  /* 0x0000000708217227 */ /* 0x040fe200078e00ff */
[----:B------:R-:W-:Y:S02]  /*45e0*/  SEL R11, R19, R34, !P4 ;  /* 0x00000022130b7207 */ /* 0x000fe40006000000 */
[----:B------:R-:W-:Y:S01]  /*45f0*/  SHF.R.U32.HI R38, RZ, R17, R38 ;  /* 0x00000011ff267219 */ /* 0x000fe20000011626 */
[----:B------:R-:W-:Y:S01]  /*4600*/  IMAD.HI.U32 R40, R3, R4, RZ ;  /* 0x0000000403287227 */ /* 0x000fe200078e00ff */
[----:B------:R-:W-:Y:S03]  /*4610*/  SHF.R.U32.HI R33, RZ, R18, R33 ;  /* 0x00000012ff217219 */ /* 0x000fe60000011621 */
[----:B------:R-:W-:Y:S01]  /*4620*/  IMAD.HI.U32 R34, R11, R4, RZ ;  /* 0x000000040b227227 */ /* 0x000fe200078e00ff */
[----:B------:R-:W-:Y:S02]  /*4630*/  @P2 SHF.R.U32.HI R3, RZ, R5, R40 ;  /* 0x00000005ff032219 */ /* 0x000fe40000011628 */
[----:B------:R-:W-:Y:S02]  /*4640*/  SEL R9, R8, R33, !P0 ;  /* 0x0000002108097207 */ /* 0x000fe40004000000 */
[----:B------:R-:W-:Y:S01]  /*4650*/  @P2 SHF.R.U32.HI R11, RZ, R5, R34 ;  /* 0x00000005ff0b2219 */ /* 0x000fe20000011622 */
[C---:B------:R-:W-:Y:S01]  /*4660*/  IMAD R10, R26.reuse, R3, RZ ;  /* 0x000000031a0a7224 */ /* 0x040fe200078e02ff */
[----:B------:R-:W-:Y:S01]  /*4670*/  SEL R3, R13, R38, !P4 ;  /* 0x000000260d037207 */ /* 0x000fe20006000000 */
[C---:B------:R-:W-:Y:S03]  /*4680*/  IMAD.HI.U32 R14, R9.reuse, R4, RZ ;  /* 0x00000004090e7227 */ /* 0x040fe600078e00ff */
[----:B------:R-:W-:Y:S01]  /*4690*/  ISETP.GE.AND P0, PT, R9, R10, PT ;  /* 0x0000000a0900720c */ /* 0x000fe20003f06270 */
[C---:B------:R-:W-:Y:S01]  /*46a0*/  IMAD R12, R26.reuse, R11, RZ ;  /* 0x0000000b1a0c7224 */ /* 0x040fe200078e02ff */
[-C--:B------:R-:W-:Y:S04]  /*46b0*/  SHF.R.U32.HI R14, RZ, R5.reuse, R14 ;  /* 0x00000005ff0e7219 */ /* 0x080fe8000001160e */
[----:B------:R-:W-:Y:S02]  /*46c0*/  ISETP.GE.OR P0, PT, R3, R12, P0 ;  /* 0x0000000c0300720c */ /* 0x000fe40000706670 */
[----:B------:R-:W-:Y:S05]  /*46d0*/  SEL R15, R9, R14, !P2 ;  /* 0x0000000e090f7207 */ /* 0x000fea0005000000 */
[----:B------:R-:W-:Y:S04]  /*46e0*/  IMAD.MOV R14, RZ, RZ, -R15 ;  /* 0x000000ffff0e7224 */ /* 0x000fe800078e0a0f */
[----:B------:R-:W-:Y:S02]  /*46f0*/  IMAD R14, R26, R14, R9 ;  /* 0x0000000e1a0e7224 */ /* 0x000fe400078e0209 */
[C---:B------:R-:W-:Y:S05]  /*4700*/  @!P0 IMAD.HI.U32 R10, R3.reuse, R4, RZ ;  /* 0x00000004030a8227 */ /* 0x040fea00078e00ff */
[----:B------:R-:W-:Y:S04]  /*4710*/  @!P0 SHF.R.U32.HI R10, RZ, R5, R10 ;  /* 0x00000005ff0a8219 */ /* 0x000fe8000001160a */
[----:B------:R-:W-:Y:S01]  /*4720*/  @!P0 SEL R0, R3, R10, !P2 ;  /* 0x0000000a03008207 */ /* 0x000fe20005000000 */
[----:B------:R-:W-:Y:S03]  /*4730*/  IMAD.MOV R10, RZ, RZ, -R3 ;  /* 0x000000ffff0a7224 */ /* 0x000fe600078e0a03 */
[----:B------:R-:W-:Y:S01]  /*4740*/  @!P0 IADD3 R15, PT, PT, R15, -R0, RZ ;  /* 0x800000000f0f8210 */ /* 0x000fe20007ffe0ff */
[----:B------:R-:W-:Y:S01]  /*4750*/  @!P0 IMAD R0, R11, R14, R0 ;  /* 0x0000000e0b008224 */ /* 0x000fe200078e0200 */
[----:B------:R-:W-:Y:S01]  /*4760*/  IADD3 R11, PT, PT, -R9, RZ, RZ ;  /* 0x000000ff090b7210 */ /* 0x000fe20007ffe1ff */
[----:B------:R-:W-:Y:S02]  /*4770*/  IMAD R13, R2, R10, R13 ;  /* 0x0000000a020d7224 */ /* 0x000fe400078e020d */
[----:B------:R-:W-:Y:S02]  /*4780*/  @!P0 IMAD R9, R15, R26, R3 ;  /* 0x0000001a0f098224 */ /* 0x000fe400078e0203 */
[----:B------:R-:W-:Y:S02]  /*4790*/  @!P0 IMAD.MOV.U32 R3, RZ, RZ, R0 ;  /* 0x000000ffff038224 */ /* 0x000fe400078e0000 */
[----:B------:R-:W-:Y:S02]  /*47a0*/  IMAD R8, R6, R11, R8 ;  /* 0x0000000b06087224 */ /* 0x000fe400078e0208 */
[----:B------:R-:W-:Y:S02]  /*47b0*/  IMAD R13, R3, R2, R13 ;  /* 0x00000002030d7224 */ /* 0x000fe400078e020d */
[----:B------:R-:W-:Y:S02]  /*47c0*/  IMAD R8, R9, R6, R8 ;  /* 0x0000000609087224 */ /* 0x000fe400078e0208 */
.L_x_83:
[----:B------:R-:W-:Y:S05]  /*47d0*/  BRA.U UP1, `(.L_x_84) ;  /* 0x0000000101107547 */ /* 0x000fea000b800000 */
[----:B------:R-:W-:Y:S04]  /*47e0*/  MOV R0, UR6 ;  /* 0x0000000600007c02 */ /* 0x000fe80008000f00 */
[----:B------:R-:W-:Y:S04]  /*47f0*/  SHF.L.U32 R3, R0, 0x1f, RZ ;  /* 0x0000001f00037819 */ /* 0x000fe800000006ff */
[----:B------:R-:W2:Y:S02]  /*4800*/  SYNCS.PHASECHK.TRANS64.TRYWAIT P0, [UR7+0x158], R3 ;  /* 0x00015803ff0075a7 */ /* 0x000ea40008001107 */
[----:B--2---:R-:W-:Y:S05]  /*4810*/  @!P0 BRA `(.L_x_85) ;  /* 0x0000004800888947 */ /* 0x004fea0003800000 */
.L_x_84:
[----:B------:R-:W-:Y:S02]  /*4820*/  R2UR UR35, R21 ;  /* 0x00000000152372ca */ /* 0x000fe400000e0000 */
[----:B------:R-:W-:Y:S02]  /*4830*/  R2UR UR34, R20 ;  /* 0x00000000142272ca */ /* 0x000fe400000e0000 */
[----:B------:R-:W-:Y:S02]  /*4840*/  ISETP.NE.U32.AND P2, PT, RZ, UR4, PT ;  /* 0x00000004ff007c0c */ /* 0x000fe4000bf45070 */
[----:B------:R-:W-:Y:S02]  /*4850*/  SHF.L.U32 R12, R32, 0x1f, RZ ;  /* 0x0000001f200c7819 */ /* 0x000fe400000006ff */
[----:B------:R-:W-:Y:S05]  /*4860*/  ISETP.NE.AND.EX P2, PT, RZ, UR5, PT, P2 ;  /* 0x00000005ff007c0c */ /* 0x000fea000bf45320 */
[----:B------:R-:W-:Y:S02]  /*4870*/  USHF.L.U32 UR35, UR35, 0x6, URZ ;  /* 0x0000000623237899 */ /* 0x000fe400080006ff */
[----:B------:R-:W-:Y:S01]  /*4880*/  USHF.L.U32 UR34, UR34, 0x7, URZ ;  /* 0x0000000722227899 */ /* 0x000fe200080006ff */
[----:B------:R-:W-:Y:S11]  /*4890*/  BRA.U !UP3, `(.L_x_86) ;  /* 0x000000010b347547 */ /* 0x000ff6000b800000 */
[----:B------:R-:W-:Y:S01]  /*48a0*/  UPLOP3.LUT UP0, UPT, UPT, UPT, UP2, 0x80, 0x8 ;  /* 0x000000000008789c */ /* 0x000fe20003f0f020 */
[----:B--2---:R-:W-:Y:S02]  /*48b0*/  HFMA2 R0, -RZ, RZ, 0, 5.9604644775390625e-08 ;  /* 0x00000001ff007431 */ /* 0x004fe400000001ff */
[----:B------:R-:W-:Y:S03]  /*48c0*/  IMAD.MOV.U32 R59, RZ, RZ, 0x1 ;  /* 0x00000001ff3b7424 */ /* 0x000fe600078e00ff */
[----:B------:R-:W-:Y:S05]  /*48d0*/  PLOP3.LUT P0, PT, PT, PT, UP0, 0x80, 0x8 ;  /* 0x000000000008781c */ /* 0x000fea0003f0f008 */
[----:B------:R-:W2:Y:S01]  /*48e0*/  @UP0 LDCU.64 UR10, c[0x0][0x888] ;  /* 0x00011100ff0a07ac */ /* 0x000ea20008000a00 */
[----:B------:R-:W-:Y:S07]  /*48f0*/  @UP0 UIMAD UR8, UR36, UR4, URZ ;  /* 0x00000004240802a4 */ /* 0x000fee000f8e02ff */
[----:B------:R-:W-:Y:S01]  /*4900*/  @!P0 PRMT R59, R0, 0x7610, R59 ;  /* 0x00007610003b8816 */ /* 0x000fe2000000003b */
[----:B--2---:R-:W-:Y:S03]  /*4910*/  @UP0 UIMAD.WIDE UR10, UR8, 0x4, UR10 ;  /* 0x00000004080a08a5 */ /* 0x004fe6000f8e020a */
[----:B------:R-:W2:Y:S03]  /*4920*/  @!UP0 LDCU UR8, c[0x0][0x880] ;  /* 0x00011000ff0887ac */ /* 0x000ea60008000800 */
[----:B------:R-:W-:Y:S01]  /*4930*/  IMAD.U32 R10, RZ, RZ, UR10 ;  /* 0x0000000aff0a7e24 */ /* 0x000fe2000f8e00ff */
[----:B------:R-:W-:Y:S05]  /*4940*/  MOV R11, UR11 ;  /* 0x0000000b000b7c02 */ /* 0x000fea0008000f00 */
[----:B-----5:R3:W5:Y:S02]  /*4950*/  @P0 LDG.E R35, desc[UR46][R10.64] ;  /* 0x0000002e0a230981 */ /* 0x020764000c1e1900 */
[----:B--23--:R-:W-:Y:S07]  /*4960*/  @!P0 IMAD.U32 R35, RZ, RZ, UR8 ;  /* 0x00000008ff238e24 */ /* 0x00cfee000f8e00ff */
.L_x_86:
[----:B-----5:R-:W-:Y:S01]  /*4970*/  @!P2 FSETP.EQ.AND P0, PT, R35, RZ, PT ;  /* 0x000000ff2300a20b */ /* 0x020fe20003f02000 */
[----:B------:R-:W-:Y:S01]  /*4980*/  @!UPT UIADD3 URZ, UPT, UPT, URZ, URZ, URZ ;  /* 0x000000fffffff290 */ /* 0x000fe2000fffe0ff */
[----:B------:R-:W-:Y:S11]  /*4990*/  @!P2 BRA `(.L_x_87) ;  /* 0x000000000014a947 */ /* 0x000ff60003800000 */
[----:B------:R-:W-:Y:S02]  /*49a0*/  LOP3.LUT P2, RZ, R59, 0xff, RZ, 0xc0, !PT ;  /* 0x000000ff3bff7812 */ /* 0x000fe4000784c0ff */
[----:B------:R-:W-:Y:S04]  /*49b0*/  PLOP3.LUT P0, PT, PT, PT, UP0, 0x80, 0x8 ;  /* 0x000000000008781c */ /* 0x000fe80003f0f008 */
[----:B------:R-:W-:Y:S07]  /*49c0*/  PLOP3.LUT P0, PT, P0, PT, PT, 0x8, 0x80 ;  /* 0x000000000080781c */ /* 0x000fee000070e170 */
[----:B------:R-:W-:Y:S11]  /*49d0*/  @P2 FSETP.EQ.AND P0, PT, R35, RZ, PT ;  /* 0x000000ff2300220b */ /* 0x000ff60003f02000 */
[----:B------:R-:W-:Y:S02]  /*49e0*/  @!UPT UIADD3 URZ, UPT, UPT, URZ, URZ, URZ ;  /* 0x000000fffffff290 */ /* 0x000fe4000fffe0ff */
.L_x_87:
[----:B------:R-:W3:Y:S01]  /*49f0*/  SYNCS.PHASECHK.TRANS64.TRYWAIT P2, [UR7+0x130], R12 ;  /* 0x0001300cff0075a7 */ /* 0x000ee20008041107 */
[----:B------:R-:W-:Y:S04]  /*4a00*/  ELECT P4, URZ, PT ;  /* 0x0000000000ff782f */ /* 0x000fe80003880000 */
[----:B------:R-:W-:Y:S11]  /*4a10*/  PLOP3.LUT P4, PT, P0, P4, PT, 0xf2, 0x2f ;  /* 0x00000000002f781c */ /* 0x000ff60000789e72 */
[----:B------:R-:W-:Y:S02]  /*4a20*/  @!UPT UIADD3 URZ, UPT, UPT, URZ, URZ, URZ ;  /* 0x000000fffffff290 */ /* 0x000fe4000fffe0ff */
[----:B-1----:R-:W-:Y:S05]  /*4a30*/  @!P4 IADD3 R9, P0, PT, R36, 0x580, RZ ;  /* 0x000005802409c810 */ /* 0x002fea0007f1e0ff */
[----:B--2---:R-:W-:Y:S01]  /*4a40*/  @!P4 IMAD.X R0, RZ, RZ, R37, P0 ;  /* 0x000000ffff00c224 */ /* 0x004fe200000e0625 */
[----:B---3--:R-:W-:Y:S07]  /*4a50*/  @!P2 BRA `(.L_x_88) ;  /* 0x000000480010a947 */ /* 0x008fee0003800000 */
.L_x_201:
[----:B------:R-:W-:Y:S01]  /*4a60*/  @!P4 R2UR UR8, R0 ;  /* 0x000000000008c2ca */ /* 0x000fe200000e0000 */
[----:B------:R-:W-:Y:S01]  /*4a70*/  VOTEU.ALL UP1, P4 ;  /* 0x0000000000ff7886 */ /* 0x000fe20002020000 */
[----:B------:R-:W-:Y:S01]  /*4a80*/  @!P4 R2UR UR9, R9 ;  /* 0x000000000909c2ca */ /* 0x000fe200000e0000 */
[----:B------:R-:W-:Y:S01]  /*4a90*/  @!P4 IMAD.MOV.U32 R0, RZ, RZ, 0x1000 ;  /* 0x00001000ff00c424 */ /* 0x000fe200078e00ff */
[----:B------:R-:W-:Y:S01]  /*4aa0*/  UMOV UR10, 0x0 ;  /* 0x00000000000a7882 */ /* 0x000fe20000000000 */
[----:B------:R-:W-:Y:S01]  /*4ab0*/  UMOV UR11, 0x10000000 ;  /* 0x10000000000b7882 */ /* 0x000fe20000000000 */
[----:B------:R-:W-:Y:S01]  /*4ac0*/  @!UP1 UIADD3 UR32, UPT, UPT, UR7, 0x400, URZ ;  /* 0x0000040007209890 */ /* 0x000fe2000fffe0ff */
[----:B------:R-:W-:Y:S01]  /*4ad0*/  @!P4 IADD3 R9, P0, PT, R36, 0x580, RZ ;  /* 0x000005802409c810 */ /* 0x000fe20007f1e0ff */
[----:B------:R-:W-:Y:S05]  /*4ae0*/  VOTEU.ALL UP1, P4 ;  /* 0x0000000000ff7886 */ /* 0x000fea0002020000 */
[----:B------:R-:W-:Y:S01]  /*4af0*/  IMAD.U32 R11, RZ, RZ, UR8 ;  /* 0x00000008ff0b7e24 */ /* 0x000fe2000f8e00ff */
[----:B------:R-:W-:Y:S01]  /*4b00*/  UPRMT UR8, UR37, 0x654, UR33 ;  /* 0x0000065425087896 */ /* 0x000fe20008000021 */
[----:B------:R-:W-:Y:S03]  /*4b10*/  IMAD.U32 R10, RZ, RZ, UR9 ;  /* 0x00000009ff0a7e24 */ /* 0x000fe6000f8e00ff */
[----:B------:R-:W-:Y:S02]  /*4b20*/  @!P4 R2UR UR15, R11 ;  /* 0x000000000b0fc2ca */ /* 0x000fe400000e0000 */
[----:B------:R-:W-:Y:S11]  /*4b30*/  @!P4 R2UR UR14, R10 ;  /* 0x000000000a0ec2ca */ /* 0x000ff600000e0000 */
[----:B------:R-:W-:Y:S02]  /*4b40*/  @!UPT UIADD3 URZ, UPT, UPT, URZ, URZ, URZ ;  /* 0x000000fffffff290 */ /* 0x000fe4000fffe0ff */
[----:B------:R2:W-:Y:S01]  /*4b50*/  @!UP1 UTMALDG.3D [UR32], [UR14], desc[UR10] ;  /* 0x00000a200e0095b4 */ /* 0x0005e20008011000 */
[----:B------:R3:W-:Y:S01]  /*4b60*/  @!P4 SYNCS.ARRIVE.TRANS64.RED.A0TR RZ, [UR7+0x110], R0 ;  /* 0x00011000ffffc9a7 */ /* 0x0007e20008300407 */
[----:B------:R-:W-:Y:S01]  /*4b70*/  SYNCS.ARRIVE.TRANS64.RED.A1T0 RZ, [UR8], RZ ;  /* 0x000000ffffff79a7 */ /* 0x000fe20008100408 */
[----:B---3--:R-:W-:Y:S01]  /*4b80*/  @!P4 IMAD.X R0, RZ, RZ, R37, P0 ;  /* 0x000000ffff00c224 */ /* 0x008fe200000e0625 */
[----:B------:R-:W3:Y:S02]  /*4b90*/  SYNCS.PHASECHK.TRANS64.TRYWAIT P2, [UR7+0x138], R12 ;  /* 0x0001380cff0075a7 */ /* 0x000ee40008041107 */
[----:B--23--:R-:W-:Y:S05]  /*4ba0*/  @!P2 BRA `(.L_x_89) ;  /* 0x0000004400d4a947 */ /* 0x00cfea0003800000 */
.L_x_203:
        /* <DEDUP_REMOVED lines=8> */
[----:B------:R-:W-:Y:S01]  /*4c30*/  @!UP1 UIADD3 UR24, UPT, UPT, UR7, 0x1400, URZ ;  /* 0x0000140007189890 */ /* 0x000fe2000fffe0ff */
[----:B------:R-:W-:Y:S01]  /*4c40*/  VOTEU.ALL UP1, P4 ;  /* 0x0000000000ff7886 */ /* 0x000fe20002020000 */
[----:B------:R-:W-:Y:S01]  /*4c50*/  UMOV UR27, UR35 ;  /* 0x00000023001b7c82 */ /* 0x000fe20008000000 */
[----:B------:R-:W-:Y:S02]  /*4c60*/  UMOV UR28, UR36 ;  /* 0x00000024001c7c82 */ /* 0x000fe40008000000 */
[----:B------:R-:W-:Y:S01]  /*4c70*/  IMAD.U32 R11, RZ, RZ, UR8 ;  /* 0x00000008ff0b7e24 */ /* 0x000fe2000f8e00ff */
[----:B------:R-:W-:Y:S01]  /*4c80*/  UPRMT UR8, UR37, 0x654, UR25 ;  /* 0x0000065425087896 */ /* 0x000fe20008000019 */
[----:B------:R-:W-:Y:S02]  /*4c90*/  IMAD.U32 R10, RZ, RZ, UR9 ;  /* 0x00000009ff0a7e24 */ /* 0x000fe4000f8e00ff */
[----:B------:R-:W-:Y:S01]  /*4ca0*/  @!P4 IMAD.X R20, RZ, RZ, R37, P0 ;  /* 0x000000ffff14c224 */ /* 0x000fe200000e0625 */
[----:B------:R-:W-:Y:S02]  /*4cb0*/  @!P4 R2UR UR15, R11 ;  /* 0x000000000b0fc2ca */ /* 0x000fe400000e0000 */
[----:B------:R-:W-:Y:S11]  /*4cc0*/  @!P4 R2UR UR14, R10 ;  /* 0x000000000a0ec2ca */ /* 0x000ff600000e0000 */
[----:B------:R-:W-:Y:S02]  /*4cd0*/  @!UPT UIADD3 URZ, UPT, UPT, URZ, URZ, URZ ;  /* 0x000000fffffff290 */ /* 0x000fe4000fffe0ff */
[----:B------:R2:W-:Y:S01]  /*4ce0*/  @!UP1 UTMALDG.3D [UR24], [UR14], desc[UR10] ;  /* 0x00000a180e0095b4 */ /* 0x0005e20008011000 */
[----:B------:R2:W-:Y:S01]  /*4cf0*/  @!P4 SYNCS.ARRIVE.TRANS64.RED.A0TR RZ, [UR7+0x118], R0 ;  /* 0x00011800ffffc9a7 */ /* 0x0005e20008300407 */
[----:B------:R-:W-:Y:S01]  /*4d00*/  SYNCS.ARRIVE.TRANS64.RED.A1T0 RZ, [UR8], RZ ;  /* 0x000000ffffff79a7 */ /* 0x000fe20008100408 */
[----:B------:R-:W3:Y:S02]  /*4d10*/  SYNCS.PHASECHK.TRANS64.TRYWAIT P2, [UR7+0x140], R12 ;  /* 0x0001400cff0075a7 */ /* 0x000ee40008041107 */
[----:B--23--:R-:W-:Y:S05]  /*4d20*/  @!P2 BRA `(.L_x_90) ;  /* 0x00000044008ca947 */ /* 0x00cfea0003800000 */
.L_x_205:
[----:B------:R-:W2:Y:S01]  /*4d30*/  LDC.64 R14, c[0x0][0xb10] ;  /* 0x0002c400ff0e7b82 */ /* 0x000ea20000000a00 */
[----:B------:R-:W-:Y:S01]  /*4d40*/  @!P4 R2UR UR8, R20 ;  /* 0x000000001408c2ca */ /* 0x000fe200000e0000 */
[----:B------:R-:W-:Y:S01]  /*4d50*/  VOTEU.ALL UP1, P4 ;  /* 0x0000000000ff7886 */ /* 0x000fe20002020000 */
[----:B------:R-:W-:Y:S01]  /*4d60*/  @!P4 R2UR UR9, R21 ;  /* 0x000000001509c2ca */ /* 0x000fe200000e0000 */
[----:B------:R-:W-:Y:S01]  /*4d70*/  UMOV UR10, 0x0 ;  /* 0x00000000000a7882 */ /* 0x000fe20000000000 */
[----:B------:R-:W-:Y:S03]  /*4d80*/  UMOV UR11, 0x10000000 ;  /* 0x10000000000b7882 */ /* 0x000fe60000000000 */
[----:B------:R-:W3:Y:S01]  /*4d90*/  LDC.64 R10, c[0x0][0xb18] ;  /* 0x0002c600ff0a7b82 */ /* 0x000ee20000000a00 */
[----:B------:R-:W-:Y:S01]  /*4da0*/  @!UP1 UIADD3 UR18, UPT, UPT, UR34, 0x40, URZ ;  /* 0x0000004022129890 */ /* 0x000fe2000fffe0ff */
[----:B------:R-:W-:Y:S01]  /*4db0*/  @P3 SHF.R.U32.HI R24, RZ, 0x10, R29 ;  /* 0x00000010ff183819 */ /* 0x000fe2000001161d */
[----:B------:R-:W-:Y:S01]  /*4dc0*/  @!UP1 UIADD3 UR16, UPT, UPT, UR7, 0x2400, URZ ;  /* 0x0000240007109890 */ /* 0x000fe2000fffe0ff */
[----:B------:R-:W-:Y:S01]  /*4dd0*/  VIADD R27, R27, 0x1 ;  /* 0x000000011b1b7836 */ /* 0x000fe20000000000 */
[----:B------:R-:W-:Y:S03]  /*4de0*/  VOTEU.ALL UP1, P4 ;  /* 0x0000000000ff7886 */ /* 0x000fe60002020000 */
[----:B------:R-:W5:Y:S01]  /*4df0*/  @!P1 LDC R0, c[0x0][0xb20] ;  /* 0x0002c800ff009b82 */ /* 0x000f620000000800 */
[----:B------:R-:W-:Y:S01]  /*4e00*/  UMOV UR19, UR35 ;  /* 0x0000002300137c82 */ /* 0x000fe20008000000 */
[----:B------:R-:W-:Y:S01]  /*4e10*/  IMAD.U32 R21, RZ, RZ, UR8 ;  /* 0x00000008ff157e24 */ /* 0x000fe2000f8e00ff */
[----:B------:R-:W-:Y:S05]  /*4e20*/  UMOV UR20, UR36 ;  /* 0x0000002400147c82 */ /* 0x000fea0008000000 */
[----:B-1----:R-:W1:Y:S01]  /*4e30*/  @!P1 LDC R3, c[0x0][0xb0c] ;  /* 0x0002c300ff039b82 */ /* 0x002e620000000800 */
[----:B------:R-:W-:Y:S01]  /*4e40*/  IMAD.U32 R20, RZ, RZ, UR9 ;  /* 0x00000009ff147e24 */ /* 0x000fe2000f8e00ff */
[----:B------:R-:W-:Y:S01]  /*4e50*/  UPRMT UR8, UR37, 0x654, UR17 ;  /* 0x0000065425087896 */ /* 0x000fe20008000011 */
[----:B------:R-:W-:Y:S03]  /*4e60*/  @!P4 R2UR UR15, R21 ;  /* 0x00000000150fc2ca */ /* 0x000fe600000e0000 */
[----:B------:R-:W-:Y:S01]  /*4e70*/  @!P4 R2UR UR14, R20 ;  /* 0x00000000140ec2ca */ /* 0x000fe200000e0000 */
[----:B------:R-:W-:Y:S11]  /*4e80*/  @!P4 IMAD.MOV.U32 R20, RZ, RZ, 0x1000 ;  /* 0x00001000ff14c424 */ /* 0x000ff600078e00ff */
[----:B------:R-:W-:Y:S01]  /*4e90*/  @!UPT UIADD3 URZ, UPT, UPT, URZ, URZ, URZ ;  /* 0x000000fffffff290 */ /* 0x000fe2000fffe0ff */
[----:B------:R1:W-:Y:S01]  /*4ea0*/  @!UP1 UTMALDG.3D [UR16], [UR14], desc[UR10] ;  /* 0x00000a100e0095b4 */ /* 0x0003e20008011000 */
[----:B------:R1:W-:Y:S02]  /*4eb0*/  @!P4 SYNCS.ARRIVE.TRANS64.RED.A0TR RZ, [UR7+0x120], R20 ;  /* 0x00012014ffffc9a7 */ /* 0x0003e40008300407 */
[----:B-1----:R-:W-:Y:S01]  /*4ec0*/  @!P1 ISETP.NE.AND P2, PT, R3, 0x1, PT ;  /* 0x000000010300980c */ /* 0x002fe20003f45270 */
[C---:B--2---:R-:W-:Y:S01]  /*4ed0*/  @!P1 IMAD.HI.U32 R14, R13.reuse, R14, RZ ;  /* 0x0000000e0d0e9227 */ /* 0x044fe200078e00ff */
[----:B---3--:R-:W-:Y:S03]  /*4ee0*/  @!P1 ISETP.NE.AND P0, PT, R10, 0x1, PT ;  /* 0x000000010a00980c */ /* 0x008fe60003f05270 */
[C---:B------:R-:W-:Y:S01]  /*4ef0*/  @!P1 IMAD.HI.U32 R11, R8.reuse, R11, RZ ;  /* 0x0000000b080b9227 */ /* 0x040fe200078e00ff */
[----:B------:R-:W-:Y:S04]  /*4f00*/  @!P1 SHF.R.U32.HI R14, RZ, R15, R14 ;  /* 0x0000000fff0e9219 */ /* 0x000fe8000001160e */
[----:B-----5:R-:W-:Y:S01]  /*4f10*/  @!P1 SHF.R.U32.HI R9, RZ, R0, R11 ;  /* 0x00000000ff099219 */ /* 0x020fe2000001160b */
[----:B------:R-:W-:Y:S01]  /*4f20*/  SYNCS.ARRIVE.TRANS64.RED.A1T0 RZ, [UR8], RZ ;  /* 0x000000ffffff79a7 */ /* 0x000fe20008100408 */
[----:B------:R-:W-:Y:S02]  /*4f30*/  @!P1 SEL R14, R13, R14, !P2 ;  /* 0x0000000e0d0e9207 */ /* 0x000fe40005000000 */
[----:B------:R-:W-:Y:S01]  /*4f40*/  @!P1 SEL R9, R8, R9, !P0 ;  /* 0x0000000908099207 */ /* 0x000fe20004000000 */
[----:B------:R-:W1:Y:S04]  /*4f50*/  SYNCS.PHASECHK.TRANS64.TRYWAIT P5, [UR7+0x148], R12 ;  /* 0x0001480cff0075a7 */ /* 0x000e6800080a1107 */
[----:B------:R-:W-:Y:S02]  /*4f60*/  @!P1 IMAD.IADD R0, R9, 0x1, -R14 ;  /* 0x0000000109009824 */ /* 0x000fe400078e0a0e */
[----:B------:R-:W-:Y:S02]  /*4f70*/  @!P1 IMAD.IADD R9, R14, 0x1, -R9 ;  /* 0x000000010e099824 */ /* 0x000fe400078e0a09 */
[----:B------:R-:W-:Y:S02]  /*4f80*/  @!P1 IMAD R13, R0, R3, R13 ;  /* 0x00000003000d9224 */ /* 0x000fe400078e020d */
[----:B------:R-:W-:Y:S01]  /*4f90*/  @!P1 IMAD R8, R9, R10, R8 ;  /* 0x0000000a09089224 */ /* 0x000fe200078e0208 */
[----:B-1----:R-:W-:Y:S06]  /*4fa0*/  @!P5 BRA `(.L_x_91) ;  /* 0x000000440004d947 */ /* 0x002fec0003800000 */
.L_x_207:
[----:B-1----:R-:W-:Y:S01]  /*4fb0*/  @!P4 IADD3 R3, P0, PT, R36, 0x580, RZ ;  /* 0x000005802403c810 */ /* 0x002fe20007f1e0ff */
[----:B------:R-:W-:Y:S01]  /*4fc0*/  VOTEU.ALL UP1, P4 ;  /* 0x0000000000ff7886 */ /* 0x000fe20002020000 */
[----:B------:R-:W-:Y:S01]  /*4fd0*/  UMOV UR18, 0x0 ;  /* 0x0000000000127882 */ /* 0x000fe20000000000 */
[----:B------:R-:W-:Y:S01]  /*4fe0*/  UMOV UR19, 0x10000000 ;  /* 0x1000000000137882 */ /* 0x000fe20000000000 */
[----:B------:R-:W-:Y:S01]  /*4ff0*/  @!P4 R2UR UR9, R3 ;  /* 0x000000000309c2ca */ /* 0x000fe200000e0000 */
[----:B------:R-:W-:Y:S01]  /*5000*/  @!P4 IMAD.X R0, RZ, RZ, R37, P0 ;  /* 0x000000ffff00c224 */ /* 0x000fe200000e0625 */
[----:B------:R-:W-:Y:S01]  /*5010*/  @!UP1 UIADD3 UR10, UPT, UPT, UR34, 0x60, URZ ;  /* 0x00000060220a9890 */ /* 0x000fe2000fffe0ff */
[----:B------:R-:W-:Y:S01]  /*5020*/  ISETP.NE.AND P0, PT, R27, 0x2, PT ;  /* 0x000000021b00780c */ /* 0x000fe20003f05270 */
[----:B------:R-:W-:Y:S01]  /*5030*/  UMOV UR11, UR35 ;  /* 0x00000023000b7c82 */ /* 0x000fe20008000000 */
[----:B------:R-:W-:Y:S01]  /*5040*/  UMOV UR12, UR36 ;  /* 0x00000024000c7c82 */ /* 0x000fe20008000000 */
[----:B------:R-:W-:Y:S01]  /*5050*/  @!P4 R2UR UR8, R0 ;  /* 0x000000000008c2ca */ /* 0x000fe200000e0000 */
[----:B------:R-:W-:Y:S01]  /*5060*/  IMAD.IADD R20, R8, 0x1, R58 ;  /* 0x0000000108147824 */ /* 0x000fe200078e023a */
[----:B------:R-:W-:Y:S01]  /*5070*/  @P3 R2UR UR36, R24 ;  /* 0x00000000182432ca */ /* 0x000fe200000e0000 */
[----:B------:R-:W-:Y:S01]  /*5080*/  IMAD.IADD R21, R13, 0x1, R60 ;  /* 0x000000010d157824 */ /* 0x000fe200078e023c */
[----:B------:R-:W-:Y:S02]  /*5090*/  SEL R0, RZ, 0x1, P0 ;  /* 0x00000001ff007807 */ /* 0x000fe40000000000 */
[----:B------:R-:W-:Y:S01]  /*50a0*/  LOP3.LUT R32, R32, 0x1, RZ, 0x3c, !PT ;  /* 0x0000000120207812 */ /* 0x000fe200078e3cff */
[----:B------:R-:W-:Y:S01]  /*50b0*/  IMAD.U32 R10, RZ, RZ, UR9 ;  /* 0x00000009ff0a7e24 */ /* 0x000fe2000f8e00ff */
[----:B------:R-:W-:Y:S01]  /*50c0*/  @!UP1 UIADD3 UR9, UPT, UPT, UR7, 0x128, URZ ;  /* 0x0000012807099890 */ /* 0x000fe2000fffe0ff */
[----:B------:R-:W-:Y:S02]  /*50d0*/  LOP3.LUT R25, R25, R0, RZ, 0x3c, !PT ;  /* 0x0000000019197212 */ /* 0x000fe400078e3cff */
[----:B------:R-:W-:Y:S02]  /*50e0*/  SEL R27, R27, RZ, P0 ;  /* 0x000000ff1b1b7207 */ /* 0x000fe40000000000 */
[----:B------:R-:W-:Y:S01]  /*50f0*/  IMAD.U32 R11, RZ, RZ, UR8 ;  /* 0x00000008ff0b7e24 */ /* 0x000fe2000f8e00ff */
[----:B------:R-:W-:Y:S01]  /*5100*/  @!P4 R2UR UR14, R10 ;  /* 0x000000000a0ec2ca */ /* 0x000fe200000e0000 */
[----:B------:R-:W-:Y:S01]  /*5110*/  @!UP1 UIADD3 UR8, UPT, UPT, UR7, 0x3400, URZ ;  /* 0x0000340007089890 */ /* 0x000fe2000fffe0ff */
[----:B------:R-:W-:Y:S02]  /*5120*/  VOTEU.ALL UP1, P4 ;  /* 0x0000000000ff7886 */ /* 0x000fe40002020000 */
[----:B------:R-:W-:Y:S11]  /*5130*/  @!P4 R2UR UR15, R11 ;  /* 0x000000000b0fc2ca */ /* 0x000ff600000e0000 */
[----:B------:R-:W-:Y:S02]  /*5140*/  @!UPT UIADD3 URZ, UPT, UPT, URZ, URZ, URZ ;  /* 0x000000fffffff290 */ /* 0x000fe4000fffe0ff */
[----:B------:R2:W-:Y:S01]  /*5150*/  @!UP1 UTMALDG.3D [UR8], [UR14], desc[UR18] ;  /* 0x000012080e0095b4 */ /* 0x0005e20008011000 */
[----:B------:R2:W-:Y:S01]  /*5160*/  @!P4 SYNCS.ARRIVE.TRANS64.RED.A0TR RZ, [UR7+0x128], R23 ;  /* 0x00012817ffffc9a7 */ /* 0x0005e20008300407 */
[----:B------:R-:W-:Y:S01]  /*5170*/  UPLOP3.LUT UP1, UPT, UPT, UPT, UPT, 0x80, 0x8 ;  /* 0x000000000008789c */ /* 0x000fe20003f2f070 */
[----:B------:R-:W-:Y:S01]  /*5180*/  SYNCS.ARRIVE.TRANS64.RED.A1T0 RZ, [UR13], RZ ;  /* 0x000000ffffff79a7 */ /* 0x000fe2000810040d */
[----:B------:R-:W-:Y:S09]  /*5190*/  @P3 BRA `(.L_x_92) ;  /* 0xfffffff000943947 */ /* 0x000ff2000383ffff */
[----:B------:R-:W-:-:S04]  /*51a0*/  SHF.L.U32 R3, R32, 0x1f, RZ ;  /* 0x0000001f20037819 */ /* 0x000fc800000006ff */
[----:B------:R-:W1:Y:S02]  /*51b0*/  SYNCS.PHASECHK.TRANS64.TRYWAIT P0, [UR7+0x130], R3 ;  /* 0x00013003ff0075a7 */ /* 0x000e640008001107 */
[----:B-1----:R-:W-:Y:S05]  /*51c0*/  @!P0 BRA `(.L_x_93) ;  /* 0x0000004000948947 */ /* 0x002fea0003800000 */
.L_x_209:
[----:B------:R-:W3:Y:S02]  /*51d0*/  SYNCS.PHASECHK.TRANS64.TRYWAIT P0, [UR7+0x138], R3 ;  /* 0x00013803ff0075a7 */ /* 0x000ee40008001107 */
[----:B---3--:R-:W-:Y:S05]  /*51e0*/  @!P0 BRA `(.L_x_94) ;  /* 0x0000004000a48947 */ /* 0x008fea0003800000 */
.L_x_211:
[----:B------:R-:W3:Y:S02]  /*51f0*/  SYNCS.PHASECHK.TRANS64.TRYWAIT P0, [UR7+0x140], R3 ;  /* 0x00014003ff0075a7 */ /* 0x000ee40008001107 */
[----:B---3--:R-:W-:Y:S05]  /*5200*/  @!P0 BRA `(.L_x_95) ;  /* 0x0000004000b48947 */ /* 0x008fea0003800000 */
.L_x_213:
[----:B-1----:R-:W-:-:S07]  /*5210*/  MOV R0, UR7 ;  /* 0x0000000700007c02 */ /* 0x002fce0008000f00 */
.L_x_96:
[----:B-1----:R-:W-:-:S04]  /*5220*/  SHF.L.U32 R3, R32, 0x1f, RZ ;  /* 0x0000001f20037819 */ /* 0x002fc800000006ff */
[----:B------:R1:W3:Y:S03]  /*5230*/  SYNCS.PHASECHK.TRANS64.TRYWAIT P0, [R0+URZ+0x148], R3 ;  /* 0x00014803000075a7 */ /* 0x0002e600080011ff */
[----:B---3--:R-:W-:Y:S05]  /*5240*/  @!P0 NANOSLEEP.SYNCS 0x989680 ;  /* 0x009896800000895d */ /* 0x008fea0003900000 */
[----:B------:R-:W3:Y:S02]  /*5250*/  @!P0 SYNCS.PHASECHK.TRANS64 P0, [R0+URZ+0x148], R3 ;  /* 0x00014803000085a7 */ /* 0x000ee400080010ff */
[----:B--23--:R-:W-:Y:S05]  /*5260*/  @P0 EXIT ;  /* 0x000000000000094d */ /* 0x00cfea0003800000 */
[----:B------:R-:W-:Y:S05]  /*5270*/  BRA `(.L_x_96) ;  /* 0xfffffffc00e87947 */ /* 0x000fea000383ffff */
.L_x_81:
[----:B------:R-:W-:-:S06]  /*5280*/  UISETP.GE.AND UP1, UPT, UR8, 0x4, UPT ;  /* 0x000000040800788c */ /* 0x000fcc000bf26270 */
[----:B------:R-:W-:-:S13]  /*5290*/  PLOP3.LUT P0, PT, PT, PT, UP1, 0x80, 0x8 ;  /* 0x000000000008781c */ /* 0x000fda0003f0f018 */
[----:B------:R-:W-:Y:S05]  /*52a0*/  @!P0 EXIT ;  /* 0x000000000000894d */ /* 0x000fea0003800000 */
[----:B------:R-:W-:Y:S01]  /*52b0*/  BAR.SYNC.DEFER_BLOCKING 0x6, 0xa0 ;  /* 0x0182800000007b1d */ /* 0x000fe20000010000 */
[C---:B------:R-:W-:Y:S01]  /*52c0*/  IMAD.SHL.U32 R7, R72.reuse, 0x20, RZ ;  /* 0x0000002048077824 */ /* 0x040fe200078e00ff */
[C---:B------:R-:W-:Y:S01]  /*52d0*/  LOP3.LUT P0, RZ, R72.reuse, 0x4, RZ, 0xc0, !PT ;  /* 0x0000000448ff7812 */ /* 0x040fe2000780c0ff */
[C---:B------:R-:W-:Y:S01]  /*52e0*/  IMAD.SHL.U32 R64, R72.reuse, 0x10, RZ ;  /* 0x0000001048407824 */ /* 0x040fe200078e00ff */
[----:B------:R-:W-:Y:S01]  /*52f0*/  CS2R R68, SRZ ;  /* 0x0000000000447805 */ /* 0x000fe2000001ff00 */
[C---:B------:R-:W-:Y:S01]  /*5300*/  IMAD.SHL.U32 R5, R72.reuse, 0x4, RZ ;  /* 0x0000000448057824 */ /* 0x040fe200078e00ff */
[----:B------:R-:W-:Y:S02]  /*5310*/  UMOV UR48, 0x400 ;  /* 0x0000040000307882 */ /* 0x000fe40000000000 */
[----:B------:R-:W1:Y:S01]  /*5320*/  LDC R63, c[0x0][0x370] ;  /* 0x0000dc00ff3f7b82 */ /* 0x000e620000000800 */
[----:B------:R-:W-:Y:S01]  /*5330*/  ULEA UR48, UR37, UR48, 0x18 ;  /* 0x0000003025307291 */ /* 0x000fe2000f8ec0ff */
[----:B------:R-:W-:Y:S01]  /*5340*/  LOP3.LUT R0, R7, 0xc0, RZ, 0xc0, !PT ;  /* 0x000000c007007812 */ /* 0x000fe200078ec0ff */
[----:B------:R-:W-:Y:S01]  /*5350*/  IMAD.U32 R32, R72, 0x10000, RZ ;  /* 0x0001000048207824 */ /* 0x000fe200078e00ff */
[----:B------:R-:W-:Y:S01]  /*5360*/  LOP3.LUT R64, R64, 0x600, RZ, 0xc0, !PT ;  /* 0x0000060040407812 */ /* 0x000fe200078ec0ff */
[----:B------:R-:W-:Y:S01]  /*5370*/  UIADD3 UR4, UPT, UPT, UR48, 0x400, URZ ;  /* 0x0000040030047890 */ /* 0x000fe2000fffe0ff */
[----:B------:R-:W-:Y:S01]  /*5380*/  LOP3.LUT R5, R0, 0x18, R5, 0xf8, !PT ;  /* 0x0000001800057812 */ /* 0x000fe200078ef805 */
[----:B------:R-:W-:Y:S01]  /*5390*/  IMAD.MOV.U32 R71, RZ, RZ, 0x20 ;  /* 0x00000020ff477424 */ /* 0x000fe200078e00ff */
[----:B------:R-:W2:Y:S01]  /*53a0*/  LDC R28, c[0x0][0xb0c] ;  /* 0x0002c300ff1c7b82 */ /* 0x000ea20000000800 */
[----:B------:R-:W-:Y:S01]  /*53b0*/  SHF.R.U32.HI R0, RZ, 0x1, R72 ;  /* 0x00000001ff007819 */ /* 0x000fe20000011648 */
[----:B------:R-:W-:Y:S01]  /*53c0*/  IMAD.MOV.U32 R70, RZ, RZ, 0x1 ;  /* 0x00000001ff467424 */ /* 0x000fe200078e00ff */
[--C-:B------:R-:W-:Y:S01]  /*53d0*/  LOP3.LUT R64, R64, 0x20, R7.reuse, 0xf8, !PT ;  /* 0x0000002040407812 */ /* 0x100fe200078ef807 */
[----:B------:R-:W-:Y:S01]  /*53e0*/  IMAD.MOV.U32 R30, RZ, RZ, RZ ;  /* 0x000000ffff1e7224 */ /* 0x000fe200078e00ff */
[----:B------:R-:W-:Y:S01]  /*53f0*/  LOP3.LUT R32, R32, 0x600000, RZ, 0xc0, !PT ;  /* 0x0060000020207812 */ /* 0x000fe200078ec0ff */
[----:B------:R-:W-:Y:S01]  /*5400*/  IMAD.MOV.U32 R75, RZ, RZ, RZ ;  /* 0x000000ffff4b7224 */ /* 0x000fe200078e00ff */
[----:B------:R-:W-:Y:S01]  /*5410*/  LOP3.LUT R5, R5, 0x8, R0, 0x78, !PT ;  /* 0x0000000805057812 */ /* 0x000fe200078e7800 */
[----:B------:R-:W4:Y:S01]  /*5420*/  LDC R61, c[0x0][0xb20] ;  /* 0x0002c800ff3d7b82 */ /* 0x000f220000000800 */
[----:B------:R-:W3:Y:S01]  /*5430*/  LDS R3, [UR48+0x210] ;  /* 0x00021030ff037984 */ /* 0x000ee20008000800 */
[----:B------:R-:W-:Y:S01]  /*5440*/  LOP3.LUT R64, R64, 0x100, R7, 0xf8, !PT ;  /* 0x0000010040407812 */ /* 0x000fe200078ef807 */
[----:B------:R-:W-:Y:S01]  /*5450*/  IMAD.U32 R66, RZ, RZ, UR4 ;  /* 0x00000004ff427e24 */ /* 0x000fe2000f8e00ff */
[----:B------:R-:W-:Y:S01]  /*5460*/  LOP3.LUT R72, R72, 0x60, RZ, 0xc0, !PT ;  /* 0x0000006048487812 */ /* 0x000fe200078ec0ff */
[----:B------:R-:W1:Y:S01]  /*5470*/  LDCU.64 UR52, c[0x0][0x348] ;  /* 0x00006900ff3477ac */ /* 0x000e620008000a00 */
[----:B------:R-:W-:-:S02]  /*5480*/  LOP3.LUT R64, R64, R5, RZ, 0xfc, !PT ;  /* 0x0000000540407212 */ /* 0x000fc400078efcff */
[----:B------:R-:W1:Y:S01]  /*5490*/  LDC R27, c[0x0][0xb30] ;  /* 0x0002cc00ff1b7b82 */ /* 0x000e620000000800 */
[----:B------:R-:W-:Y:S01]  /*54a0*/  SEL R71, R71, 0xffffffe0, !P0 ;  /* 0xffffffe047477807 */ /* 0x000fe20004000000 */
[----:B------:R-:W1:Y:S01]  /*54b0*/  LDCU.64 UR38, c[0x0][0x888] ;  /* 0x00011100ff2677ac */ /* 0x000e620008000a00 */
[----:B------:R-:W1:Y:S05]  /*54c0*/  LDCU.64 UR44, c[0x0][0x890] ;  /* 0x00011200ff2c77ac */ /* 0x000e6a0008000a00 */
[----:B------:R-:W1:Y:S01]  /*54d0*/  LDC.64 R56, c[0x0][0xb10] ;  /* 0x0002c400ff387b82 */ /* 0x000e620000000a00 */
[----:B------:R-:W-:Y:S01]  /*54e0*/  UMOV UR49, URZ ;  /* 0x000000ff00317c82 */ /* 0x000fe20008000000 */
[----:B------:R-:W-:-:S06]  /*54f0*/  UMOV UR51, URZ ;  /* 0x000000ff00337c82 */ /* 0x000fcc0008000000 */
[----:B------:R-:W1:Y:S08]  /*5500*/  LDC.64 R24, c[0x0][0xb18] ;  /* 0x0002c600ff187b82 */ /* 0x000e700000000a00 */
[----:B------:R-:W1:Y:S08]  /*5510*/  LDC.64 R22, c[0x0][0xb28] ;  /* 0x0002ca00ff167b82 */ /* 0x000e700000000a00 */
[----:B------:R-:W1:Y:S01]  /*5520*/  LDC.64 R54, c[0x0][0x8b0] ;  /* 0x00022c00ff367b82 */ /* 0x000e620000000a00 */
[----:B---3--:R-:W-:-:S07]  /*5530*/  IMAD.IADD R32, R3, 0x1, R32 ;  /* 0x0000000103207824 */ /* 0x008fce00078e0220 */
[----:B------:R-:W3:Y:S08]  /*5540*/  LDC.64 R52, c[0x0][0x8a8] ;  /* 0x00022a00ff347b82 */ /* 0x000ef00000000a00 */
[----:B--2-4-:R-:W1:Y:S02]  /*5550*/  LDC R62, c[0x0][0x374] ;  /* 0x0000dd00ff3e7b82 */ /* 0x014e640000000800 */
.L_x_140:
[C---:B------:R-:W-:Y:S02]  /*5560*/  LEA R0, R75.reuse, UR48, 0x3 ;  /* 0x000000304b007c11 */ /* 0x040fe4000f8e18ff */
[----:B------:R-:W-:Y:S02]  /*5570*/  SHF.L.U32 R3, R68, 0x1f, RZ ;  /* 0x0000001f44037819 */ /* 0x000fe400000006ff */
[----:B------:R-:W-:Y:S02]  /*5580*/  LEA R16, R75, UR48, 0x4 ;  /* 0x000000304b107c11 */ /* 0x000fe4000f8e20ff */
[----:B------:R-:W2:Y:S02]  /*5590*/  SYNCS.PHASECHK.TRANS64.TRYWAIT P0, [R0+URZ+0x160], R3 ;  /* 0x00016003000075a7 */ /* 0x000ea400080011ff */
[----:B-12---:R-:W-:Y:S05]  /*55a0*/  @!P0 BRA `(.L_x_97) ;  /* 0x0000003c00e48947 */ /* 0x006fea0003800000 */
.L_x_214:
[----:B------:R-:W4:Y:S01]  /*55b0*/  LDC.64 R12, c[0x0][0xb10] ;  /* 0x0002c400ff0c7b82 */ /* 0x000f220000000a00 */
[----:B------:R-:W3:Y:S01]  /*55c0*/  LDS.128 R16, [R16+0x1f0] ;  /* 0x0001f00010107984 */ /* 0x000ee20000000c00 */
[----:B-1----:R-:W-:Y:S01]  /*55d0*/  ISETP.NE.AND P1, PT, R27, 0x1, PT ;  /* 0x000000011b00780c */ /* 0x002fe20003f25270 */
[----:B--2---:R-:W-:Y:S01]  /*55e0*/  VIADD R0, R0, 0x170 ;  /* 0x0000017000007836 */ /* 0x004fe20000000000 */
[----:B------:R-:W-:Y:S04]  /*55f0*/  ISETP.GE.AND P0, PT, R26, 0x1, PT ;  /* 0x000000011a00780c */ /* 0x000fe80003f06270 */
[----:B------:R-:W1:Y:S01]  /*5600*/  LDC.64 R10, c[0x0][0xb18] ;  /* 0x0002c600ff0a7b82 */ /* 0x000e620000000a00 */
[----:B------:R-:W-:Y:S01]  /*5610*/  PRMT R0, RZ, 0x654, R0 ;  /* 0x00000654ff007816 */ /* 0x000fe20000000000 */
[----:B------:R-:W-:Y:S01]  /*5620*/  @!PT LDS RZ, [RZ] ;  /* 0x00000000fffff984 */ /* 0x000fe20000000800 */
[----:B------:R-:W-:Y:S01]  /*5630*/  @!PT LDS RZ, [RZ] ;  /* 0x00000000fffff984 */ /* 0x000fe20000000800 */
[----:B------:R-:W-:Y:S01]  /*5640*/  @!PT LDS RZ, [RZ] ;  /* 0x00000000fffff984 */ /* 0x000fe20000000800 */
[----:B------:R-:W-:Y:S01]  /*5650*/  @!PT LDS RZ, [RZ] ;  /* 0x00000000fffff984 */ /* 0x000fe20000000800 */
[----:B------:R2:W-:Y:S06]  /*5660*/  MEMBAR.ALL.CTA ;  /* 0x0000000000007992 */ /* 0x0005ec0000008000 */
[----:B--2---:R-:W2:Y:S01]  /*5670*/  FENCE.VIEW.ASYNC.S ;  /* 0x00000000000073c6 */ /* 0x004ea20000000000 */
[----:B------:R-:W1:Y:S08]  /*5680*/  @!P1 LDC R14, c[0x0][0xb20] ;  /* 0x0002c800ff0e9b82 */ /* 0x000e700000000800 */
[----:B------:R-:W1:Y:S01]  /*5690*/  @!P1 LDC R9, c[0x0][0xb0c] ;  /* 0x0002c300ff099b82 */ /* 0x000e620000000800 */
[----:B--2---:R2:W-:Y:S01]  /*56a0*/  SYNCS.ARRIVE.TRANS64.RED.A1T0 RZ, [R0+URZ], RZ ;  /* 0x000000ff00ff79a7 */ /* 0x0045e200081004ff */
[----:B---3--:R-:W-:Y:S04]  /*56b0*/  LOP3.LUT P4, RZ, R18, 0x1, RZ, 0xc0, !PT ;  /* 0x0000000112ff7812 */ /* 0x008fe8000788c0ff */
[----:B------:R-:W-:Y:S09]  /*56c0*/  P2R R73, PR, RZ, 0x10 ;  /* 0x00000010ff497803 */ /* 0x000ff20000000000 */
[----:B------:R-:W-:Y:S02]  /*56d0*/  @P4 MOV R31, R16 ;  /* 0x00000010001f4202 */ /* 0x000fe40000000f00 */
[----:B------:R-:W-:Y:S01]  /*56e0*/  @P4 LOP3.LUT R29, R17, 0xffff, RZ, 0xc0, !PT ;  /* 0x0000ffff111d4812 */ /* 0x000fe200078ec0ff */
[----:B--2-4-:R-:W-:Y:S06]  /*56f0*/  @!P0 BRA `(.L_x_98) ;  /* 0x0000000000a48947 */ /* 0x014fec0003800000 */
[----:B------:R-:W-:Y:S01]  /*5700*/  IMAD.HI.U32 R36, R62, R25, RZ ;  /* 0x000000193e247227 */ /* 0x000fe200078e00ff */
[----:B------:R-:W-:Y:S02]  /*5710*/  ISETP.NE.AND P0, PT, R24, 0x1, PT ;  /* 0x000000011800780c */ /* 0x000fe40003f05270 */
[----:B------:R-:W-:Y:S01]  /*5720*/  ISETP.NE.AND P2, PT, R26, 0x1, PT ;  /* 0x000000011a00780c */ /* 0x000fe20003f45270 */
[-C--:B------:R-:W-:Y:S01]  /*5730*/  IMAD.HI.U32 R34, R63, R56.reuse, RZ ;  /* 0x000000383f227227 */ /* 0x080fe200078e00ff */
[----:B------:R-:W-:Y:S02]  /*5740*/  SHF.R.U32.HI R37, RZ, R61, R36 ;  /* 0x0000003dff257219 */ /* 0x000fe40000011624 */
[----:B------:R-:W-:Y:S01]  /*5750*/  ISETP.NE.AND P3, PT, R28, 0x1, PT ;  /* 0x000000011c00780c */ /* 0x000fe20003f65270 */
[----:B------:R-:W-:Y:S01]  /*5760*/  IMAD.HI.U32 R40, R29, R25, RZ ;  /* 0x000000191d287227 */ /* 0x000fe200078e00ff */
[----:B------:R-:W-:Y:S02]  /*5770*/  SHF.R.U32.HI R34, RZ, R57, R34 ;  /* 0x00000039ff227219 */ /* 0x000fe40000011622 */
[----:B------:R-:W-:Y:S01]  /*5780*/  SEL R3, R62, R37, !P0 ;  /* 0x000000253e037207 */ /* 0x000fe20004000000 */
[----:B------:R-:W-:Y:S01]  /*5790*/  IMAD.HI.U32 R38, R31, R56, RZ ;  /* 0x000000381f267227 */ /* 0x000fe200078e00ff */
[----:B------:R-:W-:Y:S03]  /*57a0*/  SEL R7, R63, R34, !P3 ;  /* 0x000000223f077207 */ /* 0x000fe60005800000 */
[-C--:B------:R-:W-:Y:S01]  /*57b0*/  IMAD.HI.U32 R34, R3, R22.reuse, RZ ;  /* 0x0000001603227227 */ /* 0x080fe200078e00ff */
[----:B------:R-:W-:Y:S03]  /*57c0*/  SHF.R.U32.HI R38, RZ, R57, R38 ;  /* 0x00000039ff267219 */ /* 0x000fe60000011626 */
[----:B------:R-:W-:Y:S01]  /*57d0*/  IMAD.HI.U32 R36, R7, R22, RZ ;  /* 0x0000001607247227 */ /* 0x000fe200078e00ff */
[----:B------:R-:W-:Y:S02]  /*57e0*/  @P2 SHF.R.U32.HI R3, RZ, R23, R34 ;  /* 0x00000017ff032219 */ /* 0x000fe40000011622 */
[----:B------:R-:W-:Y:S02]  /*57f0*/  SHF.R.U32.HI R34, RZ, R61, R40 ;  /* 0x0000003dff227219 */ /* 0x000fe40000011628 */
[----:B------:R-:W-:Y:S01]  /*5800*/  @P2 SHF.R.U32.HI R7, RZ, R23, R36 ;  /* 0x00000017ff072219 */ /* 0x000fe20000011624 */
[C---:B------:R-:W-:Y:S01]  /*5810*/  IMAD R2, R26.reuse, R3, RZ ;  /* 0x000000031a027224 */ /* 0x040fe200078e02ff */
[----:B------:R-:W-:Y:S02]  /*5820*/  SEL R5, R29, R34, !P0 ;  /* 0x000000221d057207 */ /* 0x000fe40004000000 */
[----:B------:R-:W-:Y:S01]  /*5830*/  SEL R3, R31, R38, !P3 ;  /* 0x000000261f037207 */ /* 0x000fe20005800000 */
[----:B------:R-:W-:Y:S01]  /*5840*/  IMAD R4, R26, R7, RZ ;  /* 0x000000071a047224 */ /* 0x000fe200078e02ff */
[C---:B------:R-:W-:Y:S01]  /*5850*/  ISETP.GE.AND P0, PT, R5.reuse, R2, PT ;  /* 0x000000020500720c */ /* 0x040fe20003f06270 */
[----:B------:R-:W-:Y:S03]  /*5860*/  IMAD.HI.U32 R6, R5, R22, RZ ;  /* 0x0000001605067227 */ /* 0x000fe600078e00ff */
[----:B------:R-:W-:Y:S01]  /*5870*/  ISETP.GE.OR P0, PT, R3, R4, P0 ;  /* 0x000000040300720c */ /* 0x000fe20000706670 */
[----:B------:R-:W-:Y:S01]  /*5880*/  IMAD.MOV R4, RZ, RZ, -R3 ;  /* 0x000000ffff047224 */ /* 0x000fe200078e0a03 */
[-C--:B------:R-:W-:Y:S03]  /*5890*/  SHF.R.U32.HI R6, RZ, R23.reuse, R6 ;  /* 0x00000017ff067219 */ /* 0x080fe60000011606 */
[----:B------:R-:W-:Y:S01]  /*58a0*/  IMAD R31, R28, R4, R31 ;  /* 0x000000041c1f7224 */ /* 0x000fe200078e021f */
[----:B------:R-:W-:Y:S05]  /*58b0*/  SEL R15, R5, R6, !P2 ;  /* 0x00000006050f7207 */ /* 0x000fea0005000000 */
[----:B------:R-:W-:Y:S02]  /*58c0*/  IMAD.MOV R6, RZ, RZ, -R15 ;  /* 0x000000ffff067224 */ /* 0x000fe400078e0a0f */
[C---:B------:R-:W-:Y:S04]  /*58d0*/  @!P0 IMAD.HI.U32 R2, R3.reuse, R22, RZ ;  /* 0x0000001603028227 */ /* 0x040fe800078e00ff */
[----:B------:R-:W-:Y:S01]  /*58e0*/  IMAD R6, R26, R6, R5 ;  /* 0x000000061a067224 */ /* 0x000fe200078e0205 */
[----:B------:R-:W-:Y:S04]  /*58f0*/  @!P0 SHF.R.U32.HI R2, RZ, R23, R2 ;  /* 0x00000017ff028219 */ /* 0x000fe80000011602 */
[----:B------:R-:W-:Y:S02]  /*5900*/  @!P0 SEL R0, R3, R2, !P2 ;  /* 0x0000000203008207 */ /* 0x000fe40005000000 */
[----:B------:R-:W-:Y:S02]  /*5910*/  IADD3 R2, PT, PT, -R5, RZ, RZ ;  /* 0x000000ff05027210 */ /* 0x000fe40007ffe1ff */
[----:B------:R-:W-:Y:S01]  /*5920*/  @!P0 IADD3 R8, PT, PT, R15, -R0, RZ ;  /* 0x800000000f088210 */ /* 0x000fe20007ffe0ff */
[----:B------:R-:W-:Y:S02]  /*5930*/  @!P0 IMAD R0, R7, R6, R0 ;  /* 0x0000000607008224 */ /* 0x000fe400078e0200 */
[----:B------:R-:W-:Y:S02]  /*5940*/  IMAD R29, R24, R2, R29 ;  /* 0x00000002181d7224 */ /* 0x000fe400078e021d */
[----:B------:R-:W-:Y:S02]  /*5950*/  @!P0 IMAD R5, R8, R26, R3 ;  /* 0x0000001a08058224 */ /* 0x000fe400078e0203 */
[----:B------:R-:W-:Y:S04]  /*5960*/  @!P0 IMAD.MOV.U32 R3, RZ, RZ, R0 ;  /* 0x000000ffff038224 */ /* 0x000fe800078e0000 */
[----:B------:R-:W-:Y:S02]  /*5970*/  IMAD R31, R3, R28, R31 ;  /* 0x0000001c031f7224 */ /* 0x000fe400078e021f */
[----:B------:R-:W-:Y:S07]  /*5980*/  IMAD R29, R5, R24, R29 ;  /* 0x00000018051d7224 */ /* 0x000fee00078e021d */
.L_x_98:
[----:B-1----:R-:W-:Y:S01]  /*5990*/  @!P1 ISETP.NE.AND P0, PT, R10, 0x1, PT ;  /* 0x000000010a00980c */ /* 0x002fe20003f05270 */
[----:B------:R-:W-:Y:S01]  /*59a0*/  @!P1 IMAD.HI.U32 R3, R29, R11, RZ ;  /* 0x0000000b1d039227 */ /* 0x000fe200078e00ff */
[----:B------:R-:W-:Y:S01]  /*59b0*/  R2UR UR42, R21 ;  /* 0x00000000152a72ca */ /* 0x000fe200000e0000 */
[----:B------:R-:W-:Y:S01]  /*59c0*/  BSSY.RECONVERGENT B6, `(.L_x_99) ;  /* 0x0000031000067945 */ /* 0x000fe20003800200 */
[----:B------:R-:W-:Y:S01]  /*59d0*/  R2UR UR41, R20 ;  /* 0x00000000142972ca */ /* 0x000fe200000e0000 */
[----:B------:R-:W-:Y:S01]  /*59e0*/  @!P1 IMAD.HI.U32 R0, R31, R12, RZ ;  /* 0x0000000c1f009227 */ /* 0x000fe200078e00ff */
[----:B------:R-:W-:Y:S02]  /*59f0*/  @!P1 SHF.R.U32.HI R2, RZ, R14, R3 ;  /* 0x0000000eff029219 */ /* 0x000fe40000011603 */
[----:B------:R-:W-:Y:S01]  /*5a00*/  @!P1 ISETP.NE.AND P2, PT, R9, 0x1, PT ;  /* 0x000000010900980c */ /* 0x000fe20003f45270 */
[----:B------:R-:W-:Y:S01]  /*5a10*/  VIADD R75, R75, 0x1 ;  /* 0x000000014b4b7836 */ /* 0x000fe20000000000 */
[----:B------:R-:W-:Y:S02]  /*5a20*/  @!P1 SEL R2, R29, R2, !P0 ;  /* 0x000000021d029207 */ /* 0x000fe40004000000 */
[----:B------:R-:W-:Y:S02]  /*5a30*/  @!P1 SHF.R.U32.HI R0, RZ, R13, R0 ;  /* 0x0000000dff009219 */ /* 0x000fe40000011600 */
[----:B------:R-:W-:Y:S01]  /*5a40*/  LOP3.LUT P0, RZ, R66, 0x1b0, RZ, 0xc0, !PT ;  /* 0x000001b042ff7812 */ /* 0x000fe2000780c0ff */
[----:B------:R-:W-:Y:S01]  /*5a50*/  USHF.L.U32 UR42, UR42, 0x6, URZ ;  /* 0x000000062a2a7899 */ /* 0x000fe200080006ff */
[----:B------:R-:W-:Y:S01]  /*5a60*/  @!P1 SEL R3, R31, R0, !P2 ;  /* 0x000000001f039207 */ /* 0x000fe20005000000 */
[----:B------:R-:W-:Y:S01]  /*5a70*/  USHF.L.U32 UR41, UR41, 0x7, URZ ;  /* 0x0000000729297899 */ /* 0x000fe200080006ff */
[----:B------:R-:W-:Y:S03]  /*5a80*/  @P4 SHF.R.U32.HI R67, RZ, 0x10, R17 ;  /* 0x00000010ff434819 */ /* 0x000fe60000011611 */
[----:B------:R-:W-:Y:S02]  /*5a90*/  @!P1 IMAD.IADD R0, R2, 0x1, -R3 ;  /* 0x0000000102009824 */ /* 0x000fe400078e0a03 */
[----:B------:R-:W-:Y:S02]  /*5aa0*/  @!P1 IMAD.IADD R2, R3, 0x1, -R2 ;  /* 0x0000000103029824 */ /* 0x000fe400078e0a02 */
[----:B------:R-:W-:Y:S02]  /*5ab0*/  @!P1 IMAD R31, R0, R9, R31 ;  /* 0x00000009001f9224 */ /* 0x000fe400078e021f */
[----:B------:R-:W-:Y:S01]  /*5ac0*/  @!P1 IMAD R29, R2, R10, R29 ;  /* 0x0000000a021d9224 */ /* 0x000fe200078e021d */
[----:B------:R-:W-:Y:S06]  /*5ad0*/  @!P0 BRA `(.L_x_100) ;  /* 0x00000000007c8947 */ /* 0x000fec0003800000 */
[----:B------:R-:W1:Y:S01]  /*5ae0*/  LDCU.64 UR8, c[0x4][0x80] ;  /* 0x01001000ff0877ac */ /* 0x000e620008000a00 */
[----:B------:R-:W-:Y:S01]  /*5af0*/  MOV R2, 0x0 ;  /* 0x0000000000027802 */ /* 0x000fe20000000f00 */
[----:B------:R-:W-:Y:S02]  /*5b00*/  HFMA2 R12, -RZ, RZ, 0, 5.9604644775390625e-08 ;  /* 0x00000001ff0c7431 */ /* 0x000fe400000001ff */
[----:B------:R-:W-:Y:S01]  /*5b10*/  IMAD.MOV.U32 R8, RZ, RZ, 0x70 ;  /* 0x00000070ff087424 */ /* 0x000fe200078e00ff */
[----:B------:R2:W3:Y:S01]  /*5b20*/  LDC.64 R14, c[0x4][R2] ;  /* 0x01000000020e7b82 */ /* 0x0004e20000000a00 */
[----:B------:R-:W4:Y:S01]  /*5b30*/  LDCU.64 UR6, c[0x4][0x88] ;  /* 0x01001100ff0677ac */ /* 0x000f220008000a00 */
[----:B------:R-:W-:Y:S01]  /*5b40*/  IMAD.MOV.U32 R13, RZ, RZ, RZ ;  /* 0x000000ffff0d7224 */ /* 0x000fe200078e00ff */
[----:B------:R-:W2:Y:S01]  /*5b50*/  LDCU.64 UR4, c[0x4][0x8] ;  /* 0x01000100ff0477ac */ /* 0x000ea20008000a00 */
[----:B-1----:R-:W-:Y:S01]  /*5b60*/  MOV R5, UR9 ;  /* 0x0000000900057c02 */ /* 0x002fe20008000f00 */
[----:B------:R-:W-:Y:S01]  /*5b70*/  IMAD.U32 R4, RZ, RZ, UR8 ;  /* 0x00000008ff047e24 */ /* 0x000fe2000f8e00ff */
[----:B----4-:R-:W-:Y:S01]  /*5b80*/  MOV R7, UR7 ;  /* 0x0000000700077c02 */ /* 0x010fe20008000f00 */
[----:B------:R-:W-:Y:S01]  /*5b90*/  IMAD.U32 R6, RZ, RZ, UR6 ;  /* 0x00000006ff067e24 */ /* 0x000fe2000f8e00ff */
[----:B--2---:R-:W-:Y:S01]  /*5ba0*/  MOV R11, UR5 ;  /* 0x00000005000b7c02 */ /* 0x004fe20008000f00 */
[----:B------:R-:W-:Y:S02]  /*5bb0*/  IMAD.U32 R10, RZ, RZ, UR4 ;  /* 0x00000004ff0a7e24 */ /* 0x000fe4000f8e00ff */
[----:B------:R-:W-:Y:S07]  /*5bc0*/  LEPC R20, `(.L_x_101) ;  /* 0x000000001014794e */ /* 0x000fee0000000000 */
[----:B---3-5:R-:W-:Y:S05]  /*5bd0*/  CALL.ABS.NOINC R14 ;  /* 0x000000000e007343 */ /* 0x028fea0003c00000 */
.L_x_101:
[----:B------:R-:W1:Y:S01]  /*5be0*/  LDCU.64 UR8, c[0x4][0x80] ;  /* 0x01001000ff0877ac */ /* 0x000e620008000a00 */
[----:B------:R-:W2:Y:S01]  /*5bf0*/  LDC.64 R2, c[0x4][R2] ;  /* 0x0100000002027b82 */ /* 0x000ea20000000a00 */
[----:B------:R-:W-:Y:S02]  /*5c00*/  HFMA2 R12, -RZ, RZ, 0, 5.9604644775390625e-08 ;  /* 0x00000001ff0c7431 */ /* 0x000fe400000001ff */
[----:B------:R-:W-:Y:S02]  /*5c10*/  IMAD.MOV.U32 R8, RZ, RZ, 0x70 ;  /* 0x00000070ff087424 */ /* 0x000fe400078e00ff */
[----:B------:R-:W-:Y:S01]  /*5c20*/  IMAD.MOV.U32 R13, RZ, RZ, RZ ;  /* 0x000000ffff0d7224 */ /* 0x000fe200078e00ff */
[----:B------:R-:W3:Y:S01]  /*5c30*/  LDCU.64 UR6, c[0x4][0x88] ;  /* 0x01001100ff0677ac */ /* 0x000ee20008000a00 */
[----:B------:R-:W4:Y:S01]  /*5c40*/  LDCU.64 UR4, c[0x4][0x8] ;  /* 0x01000100ff0477ac */ /* 0x000f220008000a00 */
[----:B-1----:R-:W-:Y:S02]  /*5c50*/  MOV R4, UR8 ;  /* 0x0000000800047c02 */ /* 0x002fe40008000f00 */
[----:B------:R-:W-:Y:S02]  /*5c60*/  MOV R5, UR9 ;  /* 0x0000000900057c02 */ /* 0x000fe40008000f00 */
[----:B---3--:R-:W-:Y:S01]  /*5c70*/  MOV R7, UR7 ;  /* 0x0000000700077c02 */ /* 0x008fe20008000f00 */
[----:B------:R-:W-:Y:S01]  /*5c80*/  IMAD.U32 R6, RZ, RZ, UR6 ;  /* 0x00000006ff067e24 */ /* 0x000fe2000f8e00ff */
[----:B----4-:R-:W-:Y:S01]  /*5c90*/  MOV R11, UR5 ;  /* 0x00000005000b7c02 */ /* 0x010fe20008000f00 */
[----:B------:R-:W-:Y:S02]  /*5ca0*/  IMAD.U32 R10, RZ, RZ, UR4 ;  /* 0x00000004ff0a7e24 */ /* 0x000fe4000f8e00ff */
[----:B------:R-:W-:Y:S07]  /*5cb0*/  LEPC R20, `(.L_x_100) ;  /* 0x000000001014794e */ /* 0x000fee0000000000 */
[----:B--2---:R-:W-:Y:S05]  /*5cc0*/  CALL.ABS.NOINC R2 ;  /* 0x0000000002007343 */ /* 0x004fea0003c00000 */
.L_x_100:
[----:B------:R-:W-:Y:S05]  /*5cd0*/  BSYNC.RECONVERGENT B6 ;  /* 0x0000000000067941 */ /* 0x000fea0003800200 */
.L_x_99:
[----:B------:R-:W-:Y:S01]  /*5ce0*/  ISETP.NE.U32.AND P4, PT, R54, RZ, PT ;  /* 0x000000ff3600720c */ /* 0x000fe20003f85070 */
[----:B------:R-:W-:Y:S01]  /*5cf0*/  UISETP.NE.AND UP2, UPT, UR50, URZ, UPT ;  /* 0x000000ff3200728c */ /* 0x000fe2000bf45270 */
[----:B------:R-:W-:Y:S01]  /*5d00*/  ISETP.NE.U32.AND P2, PT, RZ, UR38, PT ;  /* 0x00000026ff007c0c */ /* 0x000fe2000bf45070 */
[----:B------:R-:W-:Y:S01]  /*5d10*/  UISETP.NE.U32.AND UP1, UPT, UR44, URZ, UPT ;  /* 0x000000ff2c00728c */ /* 0x000fe2000bf25070 */
[----:B------:R-:W-:Y:S01]  /*5d20*/  ISETP.NE.AND.EX P4, PT, R55, RZ, PT, P4 ;  /* 0x000000ff3700720c */ /* 0x000fe20003f85340 */
[----:B------:R-:W-:Y:S01]  /*5d30*/  UPLOP3.LUT UP0, UPT, UPT, UPT, UPT, 0x40, 0x4 ;  /* 0x000000000004789c */ /* 0x000fe20003f0e870 */
[----:B------:R-:W-:Y:S01]  /*5d40*/  ISETP.NE.AND.EX P2, PT, RZ, UR39, PT, P2 ;  /* 0x00000027ff007c0c */ /* 0x000fe2000bf45320 */
[----:B------:R-:W-:Y:S01]  /*5d50*/  UISETP.NE.AND.EX UP1, UPT, UR45, URZ, UPT, UP1 ;  /* 0x000000ff2d00728c */ /* 0x000fe2000bf25310 */
[----:B------:R-:W-:Y:S04]  /*5d60*/  PLOP3.LUT P1, PT, PT, PT, UP2, 0x80, 0x8 ;  /* 0x000000000008781c */ /* 0x000fe80003f2f028 */
[----:B------:R-:W-:Y:S06]  /*5d70*/  @UP2 UPLOP3.LUT UP0, UPT, UPT, UPT, UP1, 0x80, 0x8 ;  /* 0x000000000008289c */ /* 0x000fec0003f0f010 */
[----:B------:R-:W-:Y:S01]  /*5d80*/  PLOP3.LUT P0, PT, PT, PT, UP0, 0x80, 0x8 ;  /* 0x000000000008781c */ /* 0x000fe20003f0f008 */
[----:B------:R-:W-:Y:S01]  /*5d90*/  @!UPT UIADD3 URZ, UPT, UPT, URZ, URZ, URZ ;  /* 0x000000fffffff290 */ /* 0x000fe2000fffe0ff */
[----:B------:R-:W-:Y:S11]  /*5da0*/  BRA.U !UP1, `(.L_x_102) ;  /* 0x0000000109387547 */ /* 0x000ff6000b800000 */
[----:B------:R-:W-:Y:S01]  /*5db0*/  UISETP.NE.U32.AND UP0, UPT, UR38, URZ, UPT ;  /* 0x000000ff2600728c */ /* 0x000fe2000bf05070 */
[----:B------:R-:W-:Y:S02]  /*5dc0*/  HFMA2 R0, -RZ, RZ, 0, 5.9604644775390625e-08 ;  /* 0x00000001ff007431 */ /* 0x000fe400000001ff */
[----:B------:R-:W-:Y:S01]  /*5dd0*/  IMAD.MOV.U32 R59, RZ, RZ, 0x1 ;  /* 0x00000001ff3b7424 */ /* 0x000fe200078e00ff */
[----:B------:R-:W-:Y:S06]  /*5de0*/  UISETP.NE.AND.EX UP0, UPT, UR39, URZ, UPT, UP0 ;  /* 0x000000ff2700728c */ /* 0x000fec000bf05300 */
[----:B------:R-:W-:Y:S05]  /*5df0*/  PLOP3.LUT P3, PT, PT, PT, UP0, 0x80, 0x8 ;  /* 0x000000000008781c */ /* 0x000fea0003f6f008 */
[----:B------:R-:W1:Y:S01]  /*5e00*/  @UP0 LDCU.64 UR6, c[0x0][0x888] ;  /* 0x00011100ff0607ac */ /* 0x000e620008000a00 */
[----:B------:R-:W-:Y:S07]  /*5e10*/  @UP0 UIMAD UR4, UR36, UR44, URZ ;  /* 0x0000002c240402a4 */ /* 0x000fee000f8e02ff */
[----:B------:R-:W-:Y:S01]  /*5e20*/  @!P3 PRMT R59, R0, 0x7610, R59 ;  /* 0x00007610003bb816 */ /* 0x000fe2000000003b */
[----:B-1----:R-:W-:Y:S03]  /*5e30*/  @UP0 UIMAD.WIDE UR6, UR4, 0x4, UR6 ;  /* 0x00000004040608a5 */ /* 0x002fe6000f8e0206 */
[----:B------:R-:W1:Y:S03]  /*5e40*/  @!UP0 LDCU UR4, c[0x0][0x880] ;  /* 0x00011000ff0487ac */ /* 0x000e660008000800 */
[----:B------:R-:W-:Y:S01]  /*5e50*/  IMAD.U32 R2, RZ, RZ, UR6 ;  /* 0x00000006ff027e24 */ /* 0x000fe2000f8e00ff */
[----:B------:R-:W-:Y:S05]  /*5e60*/  MOV R3, UR7 ;  /* 0x0000000700037c02 */ /* 0x000fea0008000f00 */
[----:B-----5:R2:W5:Y:S02]  /*5e70*/  @P3 LDG.E R35, desc[UR46][R2.64] ;  /* 0x0000002e02233981 */ /* 0x020564000c1e1900 */
[----:B-12---:R-:W-:Y:S02]  /*5e80*/  @!P3 IMAD.U32 R35, RZ, RZ, UR4 ;  /* 0x00000004ff23be24 */ /* 0x006fe4000f8e00ff */
.L_x_102:
[----:B------:R-:W-:Y:S05]  /*5e90*/  @!P4 BRA `(.L_x_103) ;  /* 0x000000000020c947 */ /* 0x000fea0003800000 */
[----:B------:R-:W-:Y:S04]  /*5ea0*/  ISETP.NE.U32.AND P3, PT, R52, RZ, PT ;  /* 0x000000ff3400720c */ /* 0x000fe80003f65070 */
[----:B------:R-:W-:Y:S11]  /*5eb0*/  ISETP.NE.AND.EX P3, PT, R53, RZ, PT, P3 ;  /* 0x000000ff3500720c */ /* 0x000ff60003f65330 */
[----:B------:R-:W-:Y:S02]  /*5ec0*/  @!UPT UIADD3 URZ, UPT, UPT, URZ, URZ, URZ ;  /* 0x000000fffffff290 */ /* 0x000fe4000fffe0ff */
[----:B------:R-:W1:Y:S01]  /*5ed0*/  @P3 LDC.64 R2, c[0x0][0x8a8] ;  /* 0x00022a00ff023b82 */ /* 0x000e620000000a00 */
[----:B------:R-:W-:Y:S04]  /*5ee0*/  @P3 IMAD R0, R54, UR36, RZ ;  /* 0x0000002436003c24 */ /* 0x000fe8000f8e02ff */
[----:B-1----:R-:W-:Y:S05]  /*5ef0*/  @P3 IMAD.WIDE R2, R0, 0x4, R2 ;  /* 0x0000000400023825 */ /* 0x002fea00078e0202 */
[----:B-----5:R1:W5:Y:S02]  /*5f00*/  @P3 LDG.E R33, desc[UR46][R2.64] ;  /* 0x0000002e02213981 */ /* 0x020364000c1e1900 */
[----:B-1----:R-:W2:Y:S02]  /*5f10*/  @!P3 LDC R33, c[0x0][0x8a0] ;  /* 0x00022800ff21bb82 */ /* 0x002ea40000000800 */
.L_x_103:
[----:B-----5:R-:W-:Y:S01]  /*5f20*/  FSETP.NEU.AND P3, PT, R35, RZ, PT ;  /* 0x000000ff2300720b */ /* 0x020fe20003f6d000 */
[----:B------:R-:W-:Y:S01]  /*5f30*/  IMAD.SHL.U32 R80, R64, 0x2, RZ ;  /* 0x0000000240507824 */ /* 0x000fe200078e00ff */
[----:B------:R-:W-:Y:S01]  /*5f40*/  SEL R7, RZ, 0xffffffff, P2 ;  /* 0xffffffffff077807 */ /* 0x000fe20001000000 */
[----:B------:R-:W-:Y:S01]  /*5f50*/  BSSY B1, `(.L_x_104) ;  /* 0x0000036000017945 */ /* 0x000fe20003800000 */
[----:B------:R-:W-:Y:S01]  /*5f60*/  @P1 LOP3.LUT P2, RZ, R59, 0xff, RZ, 0xc0, !PT ;  /* 0x000000ff3bff1812 */ /* 0x000fe2000784c0ff */
[----:B------:R-:W-:Y:S01]  /*5f70*/  VIADD R78, R80, UR48 ;  /* 0x00000030504e7c36 */ /* 0x000fe20008000000 */
[----:B------:R-:W-:Y:S01]  /*5f80*/  @P1 SEL R2, RZ, 0xffffffff, P3 ;  /* 0xffffffffff021807 */ /* 0x000fe20001800000 */
[----:B------:R-:W-:Y:S01]  /*5f90*/  IMAD.MOV.U32 R81, RZ, RZ, 0x1 ;  /* 0x00000001ff517424 */ /* 0x000fe200078e00ff */
[----:B------:R-:W-:Y:S01]  /*5fa0*/  LOP3.LUT R70, R70, 0x1, RZ, 0x3c, !PT ;  /* 0x0000000146467812 */ /* 0x000fe200078e3cff */
[----:B------:R-:W-:Y:S01]  /*5fb0*/  IMAD.MOV.U32 R39, RZ, RZ, RZ ;  /* 0x000000ffff277224 */ /* 0x000fe200078e00ff */
[----:B------:R-:W-:Y:S02]  /*5fc0*/  @P0 SEL R2, R7, R2, !P2 ;  /* 0x0000000207020207 */ /* 0x000fe40005000000 */
[----:B------:R-:W-:Y:S02]  /*5fd0*/  CS2R R50, SRZ ;  /* 0x0000000000327805 */ /* 0x000fe4000001ff00 */
[----:B------:R-:W-:Y:S02]  /*5fe0*/  LEA R79, R30, UR48, 0x3 ;  /* 0x000000301e4f7c11 */ /* 0x000fe4000f8e18ff */
[----:B------:R-:W-:Y:S02]  /*5ff0*/  CS2R R48, SRZ ;  /* 0x0000000000307805 */ /* 0x000fe4000001ff00 */
[----:B------:R-:W-:Y:S02]  /*6000*/  @P1 LOP3.LUT R2, R2, 0x1, RZ, 0xc0, !PT ;  /* 0x0000000102021812 */ /* 0x000fe400078ec0ff */
[----:B------:R-:W-:Y:S02]  /*6010*/  CS2R R42, SRZ ;  /* 0x00000000002a7805 */ /* 0x000fe4000001ff00 */
[----:B------:R-:W-:Y:S02]  /*6020*/  SHF.L.U32 R0, R69, 0x1f, RZ ;  /* 0x0000001f45007819 */ /* 0x000fe400000006ff */
[----:B------:R-:W-:Y:S02]  /*6030*/  CS2R R40, SRZ ;  /* 0x0000000000287805 */ /* 0x000fe4000001ff00 */
[----:B------:R-:W-:Y:S01]  /*6040*/  ISETP.NE.U32.OR P5, PT, R2, 0x1, !P1 ;  /* 0x000000010200780c */ /* 0x000fe20004fa5470 */
[----:B------:R-:W-:Y:S01]  /*6050*/  IMAD.IADD R77, R71, 0x1, R78 ;  /* 0x00000001474d7824 */ /* 0x000fe200078e024e */
[----:B------:R-:W-:Y:S02]  /*6060*/  PLOP3.LUT P2, PT, PT, PT, UP1, 0x80, 0x8 ;  /* 0x000000000008781c */ /* 0x000fe40003f4f018 */
[----:B------:R-:W-:Y:S02]  /*6070*/  LEA.HI R5, R30, R30, RZ, 0x1 ;  /* 0x0000001e1e057211 */ /* 0x000fe400078f08ff */
[----:B------:R-:W-:Y:S02]  /*6080*/  LOP3.LUT P4, R74, R59, 0xff, RZ, 0xc0, !PT ;  /* 0x000000ff3b4a7812 */ /* 0x000fe4000788c0ff */
[----:B------:R-:W-:Y:S01]  /*6090*/  SEL R2, RZ, 0xffffffff, P3 ;  /* 0xffffffffff027807 */ /* 0x000fe20001800000 */
[C---:B------:R-:W-:Y:S01]  /*60a0*/  IMAD.SHL.U32 R3, R5.reuse, 0x40, RZ ;  /* 0x0000004005037824 */ /* 0x040fe200078e00ff */
[----:B------:R-:W-:Y:S02]  /*60b0*/  LOP3.LUT R5, R5, 0xffe, RZ, 0xc0, !PT ;  /* 0x00000ffe05057812 */ /* 0x000fe400078ec0ff */
[----:B------:R-:W-:Y:S02]  /*60c0*/  P2R R76, PR, RZ, 0x20 ;  /* 0x00000020ff4c7803 */ /* 0x000fe40000000000 */
[----:B------:R-:W-:Y:S01]  /*60d0*/  @P5 SHF.L.U32 R4, R70, 0x1f, RZ ;  /* 0x0000001f46045819 */ /* 0x000fe200000006ff */
[----:B------:R-:W-:Y:S01]  /*60e0*/  IMAD.IADD R34, R30, 0x1, -R5 ;  /* 0x000000011e227824 */ /* 0x000fe200078e0a05 */
[----:B------:R-:W-:Y:S02]  /*60f0*/  @P2 SEL R2, R7, R2, !P4 ;  /* 0x0000000207022207 */ /* 0x000fe40006000000 */
[----:B------:R-:W1:Y:S01]  /*6100*/  @P5 SYNCS.PHASECHK.TRANS64.TRYWAIT P1, [UR48+0x110], R4 ;  /* 0x00011004ff0055a7 */ /* 0x000e620008021130 */
[----:B------:R-:W-:Y:S02]  /*6110*/  LOP3.LUT R3, R3, 0xffffff80, RZ, 0xc0, !PT ;  /* 0xffffff8003037812 */ /* 0x000fe400078ec0ff */
[----:B------:R-:W-:Y:S03]  /*6120*/  LOP3.LUT R2, R2, 0x1, RZ, 0xc0, !PT ;  /* 0x0000000102027812 */ /* 0x000fe600078ec0ff */
[----:B------:R-:W-:Y:S01]  /*6130*/  IMAD.IADD R3, R32, 0x1, R3 ;  /* 0x0000000120037824 */ /* 0x000fe200078e0203 */
[----:B------:R-:W-:Y:S03]  /*6140*/  ISETP.NE.U32.AND P2, PT, R2, 0x1, PT ;  /* 0x000000010200780c */ /* 0x000fe60003f45070 */
[----:B------:R-:W-:Y:S01]  /*6150*/  IMAD R34, R34, 0x100000, R3 ;  /* 0x0010000022227824 */ /* 0x000fe200078e0203 */
[----:B------:R-:W-:Y:S01]  /*6160*/  P2R R82, PR, RZ, 0x4 ;  /* 0x00000004ff527803 */ /* 0x000fe20000000000 */
[----:B------:R3:W4:Y:S01]  /*6170*/  SYNCS.PHASECHK.TRANS64.TRYWAIT P0, [R79+URZ+0x180], R0 ;  /* 0x000180004f0075a7 */ /* 0x00072200080011ff */
[----:B-1----:R-:W-:Y:S01]  /*6180*/  @P5 SEL R81, RZ, 0x1, !P1 ;  /* 0x00000001ff515807 */ /* 0x002fe20004800000 */
[----:B---3--:R-:W-:Y:S06]  /*6190*/  @!P5 BRA `(.L_x_105) ;  /* 0x000000000044d947 */ /* 0x008fec0003800000 */
[----:B------:R-:W-:Y:S01]  /*61a0*/  IMAD.MOV.U32 R50, RZ, RZ, RZ ;  /* 0x000000ffff327224 */ /* 0x000fe200078e00ff */
[----:B------:R-:W-:Y:S01]  /*61b0*/  ISETP.NE.AND P1, PT, R81, RZ, PT ;  /* 0x000000ff5100720c */ /* 0x000fe20003f25270 */
[----:B------:R-:W-:Y:S01]  /*61c0*/  BSSY B0, `(.L_x_106) ;  /* 0x0000008000007945 */ /* 0x000fe20003800000 */
[----:B------:R-:W-:Y:S02]  /*61d0*/  CS2R R42, SRZ ;  /* 0x00000000002a7805 */ /* 0x000fe4000001ff00 */
[----:B------:R-:W-:Y:S02]  /*61e0*/  CS2R R40, SRZ ;  /* 0x0000000000287805 */ /* 0x000fe4000001ff00 */
[----:B------:R-:W-:Y:S07]  /*61f0*/  CS2R R48, SRZ ;  /* 0x0000000000307805 */ /* 0x000fee000001ff00 */
[----:B------:R-:W-:Y:S05]  /*6200*/  @P1 BRA `(.L_x_107) ;  /* 0x00000000000c1947 */ /* 0x000fea0003800000 */
[----:B------:R-:W-:Y:S04]  /*6210*/  SHF.L.U32 R3, R70, 0x1f, RZ ;  /* 0x0000001f46037819 */ /* 0x000fe800000006ff */
[----:B------:R-:W1:Y:S02]  /*6220*/  SYNCS.PHASECHK.TRANS64.TRYWAIT P1, [UR48+0x110], R3 ;  /* 0x00011003ff0075a7 */ /* 0x000e640008021130 */
[----:B-1----:R-:W-:Y:S05]  /*6230*/  @!P1 BRA `(.L_x_108) ;  /* 0x0000003000d49947 */ /* 0x002fea0003800000 */
.L_x_107:
[----:B------:R-:W-:Y:S05]  /*6240*/  BSYNC B0 ;  /* 0x0000000000007941 */ /* 0x000fea0003800000 */
.L_x_106:
[----:B------:R-:W-:Y:S01]  /*6250*/  ISETP.NE.AND P1, PT, R82, RZ, PT ;  /* 0x000000ff5200720c */ /* 0x000fe20003f25270 */
[----:B------:R-:W-:Y:S11]  /*6260*/  HFMA2 R39, -RZ, RZ, 0, 5.9604644775390625e-08 ;  /* 0x00000001ff277431 */ /* 0x000ff600000001ff */
[----:B------:R-:W-:Y:S01]  /*6270*/  @!UPT UIADD3 URZ, UPT, UPT, URZ, URZ, URZ ;  /* 0x000000fffffff290 */ /* 0x000fe2000fffe0ff */
[----:B------:R-:W-:Y:S05]  /*6280*/  @P1 WARPSYNC.ALL ;  /* 0x0000000000001948 */ /* 0x000fea0003800000 */
[----:B------:R3:W1:Y:S04]  /*6290*/  @P1 LDSM.16.M88.4 R40, [R80+UR48+0x400] ;  /* 0x000400305028183b */ /* 0x0006680008000200 */
[----:B------:R3:W1:Y:S02]  /*62a0*/  @P1 LDSM.16.M88.4 R48, [R77+0x400] ;  /* 0x000400004d30183b */ /* 0x0006640000000200 */
.L_x_105:
[----:B------:R-:W-:Y:S05]  /*62b0*/  BSYNC B1 ;  /* 0x0000000000017941 */ /* 0x000fea0003800000 */
.L_x_104:
[----:B-1----:R-:W-:Y:S04]  /*62c0*/  SHF.R.U32.HI R2, RZ, 0x15, R34 ;  /* 0x00000015ff027819 */ /* 0x002fe80000011622 */
[----:B------:R-:W-:Y:S01]  /*62d0*/  LOP3.LUT P1, RZ, R2, 0x3, R65, 0x48, !PT ;  /* 0x0000000302ff7812 */ /* 0x000fe20007824841 */
[----:B------:R-:W-:Y:S01]  /*62e0*/  @!UPT UIADD3 URZ, UPT, UPT, URZ, URZ, URZ ;  /* 0x000000fffffff290 */ /* 0x000fe2000fffe0ff */
[----:B----4-:R-:W-:Y:S11]  /*62f0*/  @P0 BRA `(.L_x_109) ;  /* 0x0000000000080947 */ /* 0x010ff60003800000 */
[----:B------:R-:W1:Y:S02]  /*6300*/  SYNCS.PHASECHK.TRANS64.TRYWAIT P0, [R79+URZ+0x180], R0 ;  /* 0x000180004f0075a7 */ /* 0x000e6400080011ff */
[----:B-1----:R-:W-:Y:S05]  /*6310*/  @!P0 BRA `(.L_x_110) ;  /* 0x0000003000b48947 */ /* 0x002fea0003800000 */
.L_x_109:
[----:B------:R-:W-:Y:S05]  /*6320*/  @!P1 BRA `(.L_x_111) ;  /* 0x0000000000409947 */ /* 0x000fea0003800000 */
[----:B------:R-:W4:Y:S01]  /*6330*/  LDCU.64 UR8, c[0x4][0x70] ;  /* 0x01000e00ff0877ac */ /* 0x000f220008000a00 */
[----:B------:R-:W-:Y:S01]  /*6340*/  MOV R3, 0x0 ;  /* 0x0000000000037802 */ /* 0x000fe20000000f00 */
[----:B------:R-:W-:Y:S02]  /*6350*/  HFMA2 R12, -RZ, RZ, 0, 5.9604644775390625e-08 ;  /* 0x00000001ff0c7431 */ /* 0x000fe400000001ff */
[----:B------:R-:W-:Y:S02]  /*6360*/  IMAD.MOV.U32 R8, RZ, RZ, 0x192 ;  /* 0x00000192ff087424 */ /* 0x000fe400078e00ff */
[----:B------:R-:W-:Y:S01]  /*6370*/  IMAD.MOV.U32 R13, RZ, RZ, RZ ;  /* 0x000000ffff0d7224 */ /* 0x000fe200078e00ff */
[----:B------:R-:W5:Y:S01]  /*6380*/  LDCU.64 UR6, c[0x4][0x78] ;  /* 0x01000f00ff0677ac */ /* 0x000f620008000a00 */
[----:B------:R-:W1:Y:S01]  /*6390*/  LDC.64 R2, c[0x4][R3] ;  /* 0x0100000003027b82 */ /* 0x000e620000000a00 */
[----:B------:R-:W2:Y:S01]  /*63a0*/  LDCU.64 UR4, c[0x4][0x10] ;  /* 0x01000200ff0477ac */ /* 0x000ea20008000a00 */
[----:B----4-:R-:W-:Y:S01]  /*63b0*/  MOV R5, UR9 ;  /* 0x0000000900057c02 */ /* 0x010fe20008000f00 */
[----:B------:R-:W-:Y:S01]  /*63c0*/  IMAD.U32 R4, RZ, RZ, UR8 ;  /* 0x00000008ff047e24 */ /* 0x000fe2000f8e00ff */
[----:B-----5:R-:W-:Y:S01]  /*63d0*/  MOV R7, UR7 ;  /* 0x0000000700077c02 */ /* 0x020fe20008000f00 */
[----:B------:R-:W-:Y:S01]  /*63e0*/  IMAD.U32 R6, RZ, RZ, UR6 ;  /* 0x00000006ff067e24 */ /* 0x000fe2000f8e00ff */
[----:B--2---:R-:W-:Y:S01]  /*63f0*/  MOV R11, UR5 ;  /* 0x00000005000b7c02 */ /* 0x004fe20008000f00 */
[----:B------:R-:W-:Y:S02]  /*6400*/  IMAD.U32 R10, RZ, RZ, UR4 ;  /* 0x00000004ff0a7e24 */ /* 0x000fe4000f8e00ff */
[----:B------:R-:W-:Y:S07]  /*6410*/  LEPC R20, `(.L_x_111) ;  /* 0x000000001014794e */ /* 0x000fee0000000000 */
[----:B-1-3--:R-:W-:Y:S05]  /*6420*/  CALL.ABS.NOINC R2 ;  /* 0x0000000002007343 */ /* 0x00afea0003c00000 */
.L_x_111:
[----:B------:R-:W-:Y:S01]  /*6430*/  SHF.L.U32 R20, R40, 0x10, RZ ;  /* 0x0000001028147819 */ /* 0x000fe200000006ff */
[----:B------:R-:W-:Y:S05]  /*6440*/  WARPSYNC.ALL ;  /* 0x0000000000007948 */ /* 0x000fea0003800000 */
[----:B------:R-:W-:Y:S01]  /*6450*/  R2UR UR4, R34 ;  /* 0x00000000220472ca */ /* 0x000fe200000e0000 */
[----:B------:R-:W-:Y:S01]  /*6460*/  BSSY.RECONVERGENT B0, `(.L_x_112) ;  /* 0x000004e000007945 */ /* 0x000fe20003800200 */
[----:B------:R-:W-:Y:S02]  /*6470*/  LOP3.LUT R21, R40, 0xffff0000, RZ, 0xc0, !PT ;  /* 0xffff000028157812 */ /* 0x000fe400078ec0ff */
[----:B------:R-:W-:Y:S02]  /*6480*/  LOP3.LUT R36, R41, 0xffff0000, RZ, 0xc0, !PT ;  /* 0xffff000029247812 */ /* 0x000fe400078ec0ff */
[----:B------:R-:W-:Y:S02]  /*6490*/  SHF.L.U32 R37, R43, 0x10, RZ ;  /* 0x000000102b257819 */ /* 0x000fe400000006ff */
[----:B------:R-:W-:Y:S02]  /*64a0*/  LOP3.LUT R38, R51, 0xffff0000, RZ, 0xc0, !PT ;  /* 0xffff000033267812 */ /* 0x000fe400078ec0ff */
[----:B------:R-:W-:Y:S03]  /*64b0*/  ISETP.NE.AND P0, PT, R72, RZ, PT ;  /* 0x000000ff4800720c */ /* 0x000fe60003f05270 */
[----:B------:R-:W1:Y:S02]  /*64c0*/  LDTM.16dp256bit.x4 R4, tmem[UR4] ;  /* 0x00000004000479ee */ /* 0x000e640008120000 */
[C---:B-12---:R-:W-:Y:S01]  /*64d0*/  FMUL R0, R33.reuse, R4 ;  /* 0x0000000421007220 */ /* 0x046fe20000400000 */
[C---:B------:R-:W-:Y:S01]  /*64e0*/  FMUL R2, R33.reuse, R5 ;  /* 0x0000000521027220 */ /* 0x040fe20000400000 */
[C---:B------:R-:W-:Y:S01]  /*64f0*/  FMUL R3, R33.reuse, R6 ;  /* 0x0000000621037220 */ /* 0x040fe20000400000 */
[----:B------:R-:W-:Y:S01]  /*6500*/  FMUL R7, R33, R7 ;  /* 0x0000000721077220 */ /* 0x000fe20000400000 */
[----:B------:R-:W-:Y:S01]  /*6510*/  FFMA R0, R35, R20, R0 ;  /* 0x0000001423007223 */ /* 0x000fe20000000000 */
[----:B------:R-:W-:Y:S01]  /*6520*/  SHF.L.U32 R20, R41, 0x10, RZ ;  /* 0x0000001029147819 */ /* 0x000fe200000006ff */
[----:B------:R-:W-:Y:S01]  /*6530*/  FFMA R2, R35, R21, R2 ;  /* 0x0000001523027223 */ /* 0x000fe20000000002 */
[C---:B------:R-:W-:Y:S01]  /*6540*/  SHF.L.U32 R21, R42.reuse, 0x10, RZ ;  /* 0x000000102a157819 */ /* 0x040fe200000006ff */
[C---:B------:R-:W-:Y:S01]  /*6550*/  FMUL R4, R33.reuse, R8 ;  /* 0x0000000821047220 */ /* 0x040fe20000400000 */
[----:B------:R-:W-:Y:S01]  /*6560*/  FMUL R5, R33, R9 ;  /* 0x0000000921057220 */ /* 0x000fe20000400000 */
[C---:B------:R-:W-:Y:S01]  /*6570*/  FFMA R3, R35.reuse, R20, R3 ;  /* 0x0000001423037223 */ /* 0x040fe20000000003 */
[----:B------:R-:W-:Y:S01]  /*6580*/  LOP3.LUT R20, R42, 0xffff0000, RZ, 0xc0, !PT ;  /* 0xffff00002a147812 */ /* 0x000fe200078ec0ff */
[----:B------:R-:W-:Y:S01]  /*6590*/  FFMA R7, R35, R36, R7 ;  /* 0x0000002423077223 */ /* 0x000fe20000000007 */
[----:B------:R-:W-:Y:S01]  /*65a0*/  LOP3.LUT R36, R43, 0xffff0000, RZ, 0xc0, !PT ;  /* 0xffff00002b247812 */ /* 0x000fe200078ec0ff */
[C---:B------:R-:W-:Y:S01]  /*65b0*/  FMUL R6, R33.reuse, R10 ;  /* 0x0000000a21067220 */ /* 0x040fe20000400000 */
[----:B------:R-:W-:Y:S01]  /*65c0*/  F2FP.BF16.F32.PACK_AB R44, R2, R0 ;  /* 0x00000000022c723e */ /* 0x000fe200000010ff */
[----:B------:R-:W-:Y:S01]  /*65d0*/  FMUL R11, R33, R11 ;  /* 0x0000000b210b7220 */ /* 0x000fe20000400000 */
[----:B------:R-:W-:Y:S01]  /*65e0*/  F2FP.BF16.F32.PACK_AB R45, R7, R3 ;  /* 0x00000003072d723e */ /* 0x000fe200000010ff */
[----:B------:R-:W-:Y:S01]  /*65f0*/  FFMA R4, R35, R21, R4 ;  /* 0x0000001523047223 */ /* 0x000fe20000000004 */
[----:B------:R-:W-:Y:S01]  /*6600*/  SHF.L.U32 R21, R49, 0x10, RZ ;  /* 0x0000001031157819 */ /* 0x000fe200000006ff */
[C---:B------:R-:W-:Y:S01]  /*6610*/  FFMA R5, R35.reuse, R20, R5 ;  /* 0x0000001423057223 */ /* 0x040fe20000000005 */
[C---:B------:R-:W-:Y:S01]  /*6620*/  SHF.L.U32 R20, R48.reuse, 0x10, RZ ;  /* 0x0000001030147819 */ /* 0x040fe200000006ff */
[----:B------:R-:W-:Y:S01]  /*6630*/  FFMA R6, R35, R37, R6 ;  /* 0x0000002523067223 */ /* 0x000fe20000000006 */
[----:B------:R-:W-:Y:S01]  /*6640*/  SHF.L.U32 R37, R51, 0x10, RZ ;  /* 0x0000001033257819 */ /* 0x000fe200000006ff */
[----:B------:R-:W-:Y:S01]  /*6650*/  FFMA R11, R35, R36, R11 ;  /* 0x00000024230b7223 */ /* 0x000fe2000000000b */
[C---:B------:R-:W-:Y:S01]  /*6660*/  FMUL R8, R33.reuse, R12 ;  /* 0x0000000c21087220 */ /* 0x040fe20000400000 */
[----:B------:R-:W-:Y:S01]  /*6670*/  LOP3.LUT R36, R48, 0xffff0000, RZ, 0xc0, !PT ;  /* 0xffff000030247812 */ /* 0x000fe200078ec0ff */
[C---:B------:R-:W-:Y:S01]  /*6680*/  FMUL R9, R33.reuse, R13 ;  /* 0x0000000d21097220 */ /* 0x040fe20000400000 */
[----:B------:R-:W-:Y:S01]  /*6690*/  FMUL R10, R33, R14 ;  /* 0x0000000e210a7220 */ /* 0x000fe20000400000 */
[----:B------:R-:W-:Y:S01]  /*66a0*/  FFMA R8, R35, R20, R8 ;  /* 0x0000001423087223 */ /* 0x000fe20000000008 */
[----:B------:R-:W-:Y:S01]  /*66b0*/  LOP3.LUT R20, R49, 0xffff0000, RZ, 0xc0, !PT ;  /* 0xffff000031147812 */ /* 0x000fe200078ec0ff */
[C---:B------:R-:W-:Y:S01]  /*66c0*/  FFMA R9, R35.reuse, R36, R9 ;  /* 0x0000002423097223 */ /* 0x040fe20000000009 */
[----:B------:R-:W-:Y:S01]  /*66d0*/  FFMA R10, R35, R21, R10 ;  /* 0x00000015230a7223 */ /* 0x000fe2000000000a */
[C---:B------:R-:W-:Y:S01]  /*66e0*/  FMUL R15, R33.reuse, R15 ;  /* 0x0000000f210f7220 */ /* 0x040fe20000400000 */
[C---:B------:R-:W-:Y:S01]  /*66f0*/  SHF.L.U32 R21, R50.reuse, 0x10, RZ ;  /* 0x0000001032157819 */ /* 0x040fe200000006ff */
[C---:B------:R-:W-:Y:S01]  /*6700*/  FMUL R12, R33.reuse, R16 ;  /* 0x00000010210c7220 */ /* 0x040fe20000400000 */
[----:B------:R-:W-:Y:S01]  /*6710*/  LOP3.LUT R36, R50, 0xffff0000, RZ, 0xc0, !PT ;  /* 0xffff000032247812 */ /* 0x000fe200078ec0ff */
[C---:B------:R-:W-:Y:S01]  /*6720*/  FMUL R13, R33.reuse, R17 ;  /* 0x00000011210d7220 */ /* 0x040fe20000400000 */
[----:B------:R-:W-:Y:S01]  /*6730*/  FMUL R14, R33, R18 ;  /* 0x00000012210e7220 */ /* 0x000fe20000400000 */
[----:B------:R-:W-:Y:S01]  /*6740*/  FFMA R15, R35, R20, R15 ;  /* 0x00000014230f7223 */ /* 0x000fe2000000000f */
[----:B------:R-:W-:Y:S01]  /*6750*/  FMUL R19, R33, R19 ;  /* 0x0000001321137220 */ /* 0x000fe20000400000 */
[C---:B------:R-:W-:Y:S01]  /*6760*/  FFMA R12, R35.reuse, R21, R12 ;  /* 0x00000015230c7223 */ /* 0x040fe2000000000c */
[C---:B------:R-:W-:Y:S01]  /*6770*/  FFMA R13, R35.reuse, R36, R13 ;  /* 0x00000024230d7223 */ /* 0x040fe2000000000d */
[C---:B------:R-:W-:Y:S01]  /*6780*/  FFMA R14, R35.reuse, R37, R14 ;  /* 0x00000025230e7223 */ /* 0x040fe2000000000e */
[----:B------:R-:W-:Y:S01]  /*6790*/  FFMA R19, R35, R38, R19 ;  /* 0x0000002623137223 */ /* 0x000fe20000000013 */
[----:B------:R-:W-:Y:S02]  /*67a0*/  F2FP.BF16.F32.PACK_AB R46, R5, R4 ;  /* 0x00000004052e723e */ /* 0x000fe400000010ff */
[----:B------:R-:W-:Y:S02]  /*67b0*/  F2FP.BF16.F32.PACK_AB R47, R11, R6 ;  /* 0x000000060b2f723e */ /* 0x000fe400000010ff */
[----:B------:R-:W-:Y:S02]  /*67c0*/  F2FP.BF16.F32.PACK_AB R84, R9, R8 ;  /* 0x000000080954723e */ /* 0x000fe400000010ff */
[----:B------:R-:W-:Y:S01]  /*67d0*/  F2FP.BF16.F32.PACK_AB R85, R15, R10 ;  /* 0x0000000a0f55723e */ /* 0x000fe200000010ff */
[----:B------:R1:W-:Y:S01]  /*67e0*/  STSM.16.M88.4 [R78+0x400], R44 ;  /* 0x0004002c4e007844 */ /* 0x0003e20000000200 */
[----:B------:R-:W-:Y:S02]  /*67f0*/  F2FP.BF16.F32.PACK_AB R86, R13, R12 ;  /* 0x0000000c0d56723e */ /* 0x000fe400000010ff */
[----:B------:R-:W-:Y:S05]  /*6800*/  F2FP.BF16.F32.PACK_AB R87, R19, R14 ;  /* 0x0000000e1357723e */ /* 0x000fea00000010ff */
[----:B------:R1:W-:Y:S01]  /*6810*/  STSM.16.M88.4 [R77+0x400], R84 ;  /* 0x000400544d007844 */ /* 0x0003e20000000200 */
[----:B------:R-:W-:Y:S01]  /*6820*/  @!PT LDS RZ, [RZ] ;  /* 0x00000000fffff984 */ /* 0x000fe20000000800 */
[----:B------:R-:W-:Y:S01]  /*6830*/  @!PT LDS RZ, [RZ] ;  /* 0x00000000fffff984 */ /* 0x000fe20000000800 */
[----:B------:R-:W-:Y:S01]  /*6840*/  @!PT LDS RZ, [RZ] ;  /* 0x00000000fffff984 */ /* 0x000fe20000000800 */
[----:B------:R-:W-:Y:S01]  /*6850*/  @!PT LDS RZ, [RZ] ;  /* 0x00000000fffff984 */ /* 0x000fe20000000800 */
[----:B------:R2:W-:Y:S07]  /*6860*/  MEMBAR.ALL.CTA ;  /* 0x0000000000007992 */ /* 0x0005ee0000008000 */
[----:B--2---:R-:W2:Y:S02]  /*6870*/  FENCE.VIEW.ASYNC.S ;  /* 0x00000000000073c6 */ /* 0x004ea40000000000 */
[----:B--2---:R-:W-:Y:S06]  /*6880*/  BAR.SYNC.DEFER_BLOCKING 0x1, 0x80 ;  /* 0x0042000000007b1d */ /* 0x004fec0000010000 */
[----:B------:R-:W-:Y:S05]  /*6890*/  @P0 BRA `(.L_x_113) ;  /* 0x0000000000280947 */ /* 0x000fea0003800000 */
[----:B------:R-:W-:Y:S02]  /*68a0*/  UIADD3 UR4, UPT, UPT, UR48, 0x400, URZ ;  /* 0x0000040030047890 */ /* 0x000fe4000fffe0ff */
[----:B------:R-:W-:Y:S01]  /*68b0*/  UIADD3 UR6, UP0, UPT, UR52, 0x680, URZ ;  /* 0x0000068034067890 */ /* 0x000fe2000ff1e0ff */
[----:B------:R-:W-:Y:S03]  /*68c0*/  UMOV UR43, UR36 ;  /* 0x00000024002b7c82 */ /* 0x000fe60008000000 */
[----:B------:R-:W-:Y:S01]  /*68d0*/  MOV R66, UR4 ;  /* 0x0000000400427c02 */ /* 0x000fe20008000f00 */
[----:B------:R-:W-:Y:S03]  /*68e0*/  UIADD3.X UR7, UPT, UPT, URZ, UR53, URZ, UP0, !UPT ;  /* 0x00000035ff077290 */ /* 0x000fe600087fe4ff */
[----:B------:R-:W-:Y:S11]  /*68f0*/  R2UR UR40, R66 ;  /* 0x00000000422872ca */ /* 0x000ff600000e0000 */
[----:B------:R-:W-:Y:S02]  /*6900*/  @!UPT UIADD3 URZ, UPT, UPT, URZ, URZ, URZ ;  /* 0x000000fffffff290 */ /* 0x000fe4000fffe0ff */
[----:B------:R2:W-:Y:S01]  /*6910*/  UTMASTG.3D [UR40], [UR6] ;  /* 0x00000028060073b5 */ /* 0x0005e20008010000 */
[----:B------:R0:W-:Y:S01]  /*6920*/  UTMACMDFLUSH ;  /* 0x00000000000079b7 */ /* 0x0001e20000000000 */
[----:B--2---:R-:W-:Y:S04]  /*6930*/  DEPBAR.LE SB0, 0x1 ;  /* 0x000080400000791a */ /* 0x004fe80000000000 */
.L_x_113:
[----:B------:R-:W-:Y:S05]  /*6940*/  BSYNC.RECONVERGENT B0 ;  /* 0x0000000000007941 */ /* 0x000fea0003800200 */
.L_x_112:
[----:B------:R-:W-:Y:S01]  /*6950*/  BAR.SYNC.DEFER_BLOCKING 0x1, 0x80 ;  /* 0x0042000000007b1d */ /* 0x000fe20000010000 */
[----:B------:R-:W-:Y:S01]  /*6960*/  ISETP.NE.AND P1, PT, R76, RZ, PT ;  /* 0x000000ff4c00720c */ /* 0x000fe20003f25270 */
[----:B------:R-:W-:Y:S01]  /*6970*/  UISETP.NE.AND UP0, UPT, UR49, URZ, UPT ;  /* 0x000000ff3100728c */ /* 0x000fe2000bf05270 */
[----:B------:R-:W-:Y:S11]  /*6980*/  LEA R3, R39, UR48, 0x3 ;  /* 0x0000003027037c11 */ /* 0x000ff6000f8e18ff */
[----:B------:R-:W-:Y:S01]  /*6990*/  @P1 SHF.L.U32 R2, R70, 0x1f, RZ ;  /* 0x0000001f46021819 */ /* 0x000fe200000006ff */
[----:B------:R-:W-:Y:S06]  /*69a0*/  BRA.U !UP0, `(.L_x_114) ;  /* 0x0000000108247547 */ /* 0x000fec000b800000 */
[----:B------:R-:W-:Y:S01]  /*69b0*/  IMAD.U32 R5, RZ, RZ, UR51 ;  /* 0x00000033ff057e24 */ /* 0x000fe2000f8e00ff */
[----:B------:R-:W-:Y:S01]  /*69c0*/  MOV R0, UR37 ;  /* 0x0000002500007c02 */ /* 0x000fe20008000f00 */
[----:B------:R-:W-:Y:S03]  /*69d0*/  UIADD3 UR51, UPT, UPT, UR51, 0x1, URZ ;  /* 0x0000000133337890 */ /* 0x000fe6000fffe0ff */
[----:B------:R-:W-:Y:S01]  /*69e0*/  @P1 LEA R5, R5, UR48, 0x3 ;  /* 0x0000003005051c11 */ /* 0x000fe2000f8e18ff */
[----:B------:R-:W-:Y:S04]  /*69f0*/  UISETP.NE.AND UP0, UPT, UR51, 0x4, UPT ;  /* 0x000000043300788c */ /* 0x000fe8000bf05270 */
[----:B------:R-:W-:Y:S01]  /*6a00*/  @P1 VIADD R5, R5, 0x130 ;  /* 0x0000013005051836 */ /* 0x000fe20000000000 */
[----:B------:R-:W-:Y:S04]  /*6a10*/  USEL UR51, UR51, URZ, UP0 ;  /* 0x000000ff33337287 */ /* 0x000fe80008000000 */
[----:B------:R-:W-:Y:S04]  /*6a20*/  @P1 PRMT R0, R0, 0x654, R5 ;  /* 0x0000065400001816 */ /* 0x000fe80000000005 */
[----:B------:R2:W-:Y:S04]  /*6a30*/  @P1 SYNCS.ARRIVE.TRANS64.RED.A1T0 RZ, [R0+URZ], RZ ;  /* 0x000000ff00ff19a7 */ /* 0x0005e800081004ff */
.L_x_114:
[----:B------:R-:W4:Y:S01]  /*6a40*/  @P1 SYNCS.PHASECHK.TRANS64.TRYWAIT P0, [R3+URZ+0x110], R2 ;  /* 0x00011002030015a7 */ /* 0x000f2200080011ff */
[----:B------:R-:W-:Y:S01]  /*6a50*/  BSSY B1, `(.L_x_115) ;  /* 0x0000013000017945 */ /* 0x000fe20003800000 */
[----:B----4-:R-:W-:Y:S03]  /*6a60*/  @P1 SEL R81, RZ, 0x1, !P0 ;  /* 0x00000001ff511807 */ /* 0x010fe60004000000 */
[----:B------:R-:W-:Y:S05]  /*6a70*/  @!P1 BRA `(.L_x_116) ;  /* 0x0000000000409947 */ /* 0x000fea0003800000 */
[----:B------:R-:W-:Y:S01]  /*6a80*/  ISETP.NE.AND P1, PT, R82, RZ, PT ;  /* 0x000000ff5200720c */ /* 0x000fe20003f25270 */
[----:B------:R-:W-:Y:S01]  /*6a90*/  BSSY B0, `(.L_x_117) ;  /* 0x0000009000007945 */ /* 0x000fe20003800000 */
[----:B------:R-:W-:Y:S11]  /*6aa0*/  ISETP.NE.AND P0, PT, R81, RZ, PT ;  /* 0x000000ff5100720c */ /* 0x000ff60003f05270 */
[----:B------:R-:W-:Y:S05]  /*6ab0*/  @P1 IMAD R4, R39, 0x1000, R80 ;  /* 0x0000100027041824 */ /* 0x000fea00078e0250 */
[----:B------:R-:W-:Y:S05]  /*6ac0*/  @P1 IADD3 R2, PT, PT, R4, UR48, RZ ;  /* 0x0000003004021c10 */ /* 0x000fea000fffe0ff */
[----:B------:R-:W-:Y:S01]  /*6ad0*/  @P1 IMAD.IADD R2, R71, 0x1, R2 ;  /* 0x0000000147021824 */ /* 0x000fe200078e0202 */
[----:B------:R-:W-:Y:S06]  /*6ae0*/  @P0 BRA `(.L_x_118) ;  /* 0x00000000000c0947 */ /* 0x000fec0003800000 */
[----:B--2---:R-:W-:Y:S04]  /*6af0*/  SHF.L.U32 R0, R70, 0x1f, RZ ;  /* 0x0000001f46007819 */ /* 0x004fe800000006ff */
[----:B------:R-:W2:Y:S02]  /*6b00*/  SYNCS.PHASECHK.TRANS64.TRYWAIT P0, [R3+URZ+0x110], R0 ;  /* 0x00011000030075a7 */ /* 0x000ea400080011ff */
[----:B--2---:R-:W-:Y:S05]  /*6b10*/  @!P0 BRA `(.L_x_119) ;  /* 0x0000002800c88947 */ /* 0x004fea0003800000 */
.L_x_118:
[----:B------:R-:W-:Y:S05]  /*6b20*/  BSYNC B0 ;  /* 0x0000000000007941 */ /* 0x000fea0003800000 */
.L_x_117:
[----:B------:R-:W-:Y:S02]  /*6b30*/  ISETP.NE.AND P0, PT, R82, RZ, PT ;  /* 0x000000ff5200720c */ /* 0x000fe40003f05270 */
[----:B------:R-:W-:Y:S11]  /*6b40*/  IADD3 R39, PT, PT, R39, 0x1, RZ ;  /* 0x0000000127277810 */ /* 0x000ff60007ffe0ff */
[----:B------:R-:W-:Y:S05]  /*6b50*/  @P0 WARPSYNC.ALL ;  /* 0x0000000000000948 */ /* 0x000fea0003800000 */
[----:B------:R4:W1:Y:S04]  /*6b60*/  @P0 LDSM.16.M88.4 R40, [R4+UR48+0x400] ;  /* 0x000400300428083b */ /* 0x0008680008000200 */
[----:B------:R4:W1:Y:S02]  /*6b70*/  @P0 LDSM.16.M88.4 R48, [R2+0x400] ;  /* 0x000400000230083b */ /* 0x0008640000000200 */
.L_x_116:
[----:B------:R-:W-:Y:S05]  /*6b80*/  BSYNC B1 ;  /* 0x0000000000017941 */ /* 0x000fea0003800000 */
.L_x_115:
[----:B--2---:R-:W-:Y:S05]  /*6b90*/  VIADD R0, R34, 0x20 ;  /* 0x0000002022007836 */ /* 0x004fea0000000000 */
[----:B------:R-:W-:Y:S04]  /*6ba0*/  SHF.R.U32.HI R0, RZ, 0x15, R0 ;  /* 0x00000015ff007819 */ /* 0x000fe80000011600 */
[----:B------:R-:W-:Y:S11]  /*6bb0*/  LOP3.LUT P0, RZ, R0, 0x3, R65, 0x48, !PT ;  /* 0x0000000300ff7812 */ /* 0x000ff60007804841 */
[----:B------:R-:W-:Y:S02]  /*6bc0*/  @!UPT UIADD3 URZ, UPT, UPT, URZ, URZ, URZ ;  /* 0x000000fffffff290 */ /* 0x000fe4000fffe0ff */
[----:B------:R-:W-:Y:S05]  /*6bd0*/  @!P0 BRA `(.L_x_120) ;  /* 0x0000000000408947 */ /* 0x000fea0003800000 */
[----:B------:R-:W2:Y:S01]  /*6be0*/  LDCU.64 UR8, c[0x4][0x70] ;  /* 0x01000e00ff0877ac */ /* 0x000ea20008000a00 */
[----:B------:R-:W-:Y:S01]  /*6bf0*/  MOV R3, 0x0 ;  /* 0x0000000000037802 */ /* 0x000fe20000000f00 */
[----:B------:R-:W-:Y:S02]  /*6c00*/  HFMA2 R12, -RZ, RZ, 0, 5.9604644775390625e-08 ;  /* 0x00000001ff0c7431 */ /* 0x000fe400000001ff */
[----:B------:R-:W-:Y:S02]  /*6c10*/  IMAD.MOV.U32 R8, RZ, RZ, 0x192 ;  /* 0x00000192ff087424 */ /* 0x000fe400078e00ff */
[----:B------:R-:W-:Y:S01]  /*6c20*/  IMAD.MOV.U32 R13, RZ, RZ, RZ ;  /* 0x000000ffff0d7224 */ /* 0x000fe200078e00ff */
[----:B------:R-:W5:Y:S01]  /*6c30*/  LDCU.64 UR6, c[0x4][0x78] ;  /* 0x01000f00ff0677ac */ /* 0x000f620008000a00 */
[----:B----4-:R-:W4:Y:S01]  /*6c40*/  LDC.64 R2, c[0x4][R3] ;  /* 0x0100000003027b82 */ /* 0x010f220000000a00 */
[----:B------:R-:W3:Y:S01]  /*6c50*/  LDCU.64 UR4, c[0x4][0x10] ;  /* 0x01000200ff0477ac */ /* 0x000ee20008000a00 */
[----:B--2---:R-:W-:Y:S01]  /*6c60*/  MOV R5, UR9 ;  /* 0x0000000900057c02 */ /* 0x004fe20008000f00 */
[----:B------:R-:W-:Y:S01]  /*6c70*/  IMAD.U32 R4, RZ, RZ, UR8 ;  /* 0x00000008ff047e24 */ /* 0x000fe2000f8e00ff */
[----:B-----5:R-:W-:Y:S01]  /*6c80*/  MOV R7, UR7 ;  /* 0x0000000700077c02 */ /* 0x020fe20008000f00 */
[----:B------:R-:W-:Y:S01]  /*6c90*/  IMAD.U32 R6, RZ, RZ, UR6 ;  /* 0x00000006ff067e24 */ /* 0x000fe2000f8e00ff */
[----:B---3--:R-:W-:Y:S01]  /*6ca0*/  MOV R11, UR5 ;  /* 0x00000005000b7c02 */ /* 0x008fe20008000f00 */
[----:B------:R-:W-:Y:S02]  /*6cb0*/  IMAD.U32 R10, RZ, RZ, UR4 ;  /* 0x00000004ff0a7e24 */ /* 0x000fe4000f8e00ff */
[----:B------:R-:W-:Y:S07]  /*6cc0*/  LEPC R20, `(.L_x_120) ;  /* 0x000000001014794e */ /* 0x000fee0000000000 */
[----:B-1--4-:R-:W-:Y:S05]  /*6cd0*/  CALL.ABS.NOINC R2 ;  /* 0x0000000002007343 */ /* 0x012fea0003c00000 */
.L_x_120:
[----:B-1----:R-:W-:Y:S01]  /*6ce0*/  SHF.L.U32 R20, R40, 0x10, RZ ;  /* 0x0000001028147819 */ /* 0x002fe200000006ff */
[----:B------:R-:W-:Y:S05]  /*6cf0*/  WARPSYNC.ALL ;  /* 0x0000000000007948 */ /* 0x000fea0003800000 */
[----:B------:R-:W-:Y:S01]  /*6d00*/  R2UR UR4, R34 ;  /* 0x00000000220472ca */ /* 0x000fe200000e0000 */
[----:B------:R-:W-:Y:S01]  /*6d10*/  BSSY.RECONVERGENT B0, `(.L_x_121) ;  /* 0x0000055000007945 */ /* 0x000fe20003800200 */
[----:B------:R-:W-:Y:S02]  /*6d20*/  LOP3.LUT R21, R40, 0xffff0000, RZ, 0xc0, !PT ;  /* 0xffff000028157812 */ /* 0x000fe400078ec0ff */
[----:B------:R-:W-:Y:S02]  /*6d30*/  LOP3.LUT R36, R41, 0xffff0000, RZ, 0xc0, !PT ;  /* 0xffff000029247812 */ /* 0x000fe400078ec0ff */
[----:B------:R-:W-:Y:S02]  /*6d40*/  SHF.L.U32 R37, R48, 0x10, RZ ;  /* 0x0000001030257819 */ /* 0x000fe400000006ff */
[----:B------:R-:W-:Y:S02]  /*6d50*/  ISETP.NE.AND P6, PT, R76, RZ, PT ;  /* 0x000000ff4c00720c */ /* 0x000fe40003fc5270 */
[----:B------:R-:W-:Y:S02]  /*6d60*/  ISETP.NE.AND P0, PT, R72, RZ, PT ;  /* 0x000000ff4800720c */ /* 0x000fe40003f05270 */
[----:B------:R-:W-:Y:S01]  /*6d70*/  MOV R38, UR51 ;  /* 0x0000003300267c02 */ /* 0x000fe20008000f00 */
[----:B----4-:R-:W1:Y:S01]  /*6d80*/  LDTM.16dp256bit.x4 R4, tmem[UR4+0x20] ;  /* 0x00002004000479ee */ /* 0x010e620008120000 */
[----:B------:R-:W-:Y:S07]  /*6d90*/  MOV R83, UR37 ;  /* 0x0000002500537c02 */ /* 0x000fee0008000f00 */
[----:B------:R-:W-:Y:S02]  /*6da0*/  @P6 LEA R38, R38, UR48, 0x3 ;  /* 0x0000003026266c11 */ /* 0x000fe4000f8e18ff */
[----:B------:R-:W-:Y:S02]  /*6db0*/  @P6 SHF.L.U32 R88, R70, 0x1f, RZ ;  /* 0x0000001f46586819 */ /* 0x000fe400000006ff */
[----:B------:R-:W-:Y:S04]  /*6dc0*/  @P6 IADD3 R38, PT, PT, R38, 0x130, RZ ;  /* 0x0000013026266810 */ /* 0x000fe80007ffe0ff */
[----:B------:R-:W-:Y:S02]  /*6dd0*/  @P6 PRMT R38, R83, 0x654, R38 ;  /* 0x0000065453266816 */ /* 0x000fe40000000026 */
[----:B------:R-:W-:Y:S01]  /*6de0*/  LEA R83, R39, UR48, 0x3 ;  /* 0x0000003027537c11 */ /* 0x000fe2000f8e18ff */
[C---:B-1----:R-:W-:Y:S01]  /*6df0*/  FMUL R0, R33.reuse, R4 ;  /* 0x0000000421007220 */ /* 0x042fe20000400000 */
[C---:B------:R-:W-:Y:S01]  /*6e00*/  FMUL R2, R33.reuse, R5 ;  /* 0x0000000521027220 */ /* 0x040fe20000400000 */
[C---:B------:R-:W-:Y:S01]  /*6e10*/  FMUL R3, R33.reuse, R6 ;  /* 0x0000000621037220 */ /* 0x040fe20000400000 */
[----:B------:R-:W-:Y:S01]  /*6e20*/  FMUL R7, R33, R7 ;  /* 0x0000000721077220 */ /* 0x000fe20000400000 */
[----:B------:R-:W-:Y:S01]  /*6e30*/  FFMA R0, R35, R20, R0 ;  /* 0x0000001423007223 */ /* 0x000fe20000000000 */
[----:B------:R-:W-:Y:S01]  /*6e40*/  SHF.L.U32 R20, R41, 0x10, RZ ;  /* 0x0000001029147819 */ /* 0x000fe200000006ff */
[----:B------:R-:W-:Y:S01]  /*6e50*/  FFMA R2, R35, R21, R2 ;  /* 0x0000001523027223 */ /* 0x000fe20000000002 */
[----:B------:R-:W-:Y:S01]  /*6e60*/  SHF.L.U32 R21, R43, 0x10, RZ ;  /* 0x000000102b157819 */ /* 0x000fe200000006ff */
[C---:B------:R-:W-:Y:S01]  /*6e70*/  FMUL R4, R33.reuse, R8 ;  /* 0x0000000821047220 */ /* 0x040fe20000400000 */
[----:B------:R-:W-:Y:S01]  /*6e80*/  FMUL R5, R33, R9 ;  /* 0x0000000921057220 */ /* 0x000fe20000400000 */
[C---:B------:R-:W-:Y:S01]  /*6e90*/  FFMA R3, R35.reuse, R20, R3 ;  /* 0x0000001423037223 */ /* 0x040fe20000000003 */
[----:B------:R-:W-:Y:S01]  /*6ea0*/  SHF.L.U32 R20, R42, 0x10, RZ ;  /* 0x000000102a147819 */ /* 0x000fe200000006ff */
[----:B------:R-:W-:Y:S01]  /*6eb0*/  FFMA R7, R35, R36, R7 ;  /* 0x0000002423077223 */ /* 0x000fe20000000007 */
[----:B------:R-:W-:Y:S01]  /*6ec0*/  LOP3.LUT R36, R43, 0xffff0000, RZ, 0xc0, !PT ;  /* 0xffff00002b247812 */ /* 0x000fe200078ec0ff */
[----:B------:R-:W-:Y:S01]  /*6ed0*/  FMUL R6, R33, R10 ;  /* 0x0000000a21067220 */ /* 0x000fe20000400000 */
[----:B------:R-:W-:Y:S01]  /*6ee0*/  F2FP.BF16.F32.PACK_AB R44, R2, R0 ;  /* 0x00000000022c723e */ /* 0x000fe200000010ff */
[----:B------:R-:W-:Y:S01]  /*6ef0*/  FFMA R4, R35, R20, R4 ;  /* 0x0000001423047223 */ /* 0x000fe20000000004 */
[----:B------:R-:W-:Y:S01]  /*6f00*/  LOP3.LUT R20, R42, 0xffff0000, RZ, 0xc0, !PT ;  /* 0xffff00002a147812 */ /* 0x000fe200078ec0ff */
[----:B------:R-:W-:Y:S01]  /*6f10*/  FMUL R11, R33, R11 ;  /* 0x0000000b210b7220 */ /* 0x000fe20000400000 */
[----:B------:R-:W-:Y:S01]  /*6f20*/  F2FP.BF16.F32.PACK_AB R45, R7, R3 ;  /* 0x00000003072d723e */ /* 0x000fe200000010ff */
[C---:B------:R-:W-:Y:S01]  /*6f30*/  FMUL R8, R33.reuse, R12 ;  /* 0x0000000c21087220 */ /* 0x040fe20000400000 */
[----:B------:R-:W-:Y:S01]  /*6f40*/  FMUL R9, R33, R13 ;  /* 0x0000000d21097220 */ /* 0x000fe20000400000 */
[C---:B------:R-:W-:Y:S01]  /*6f50*/  FFMA R5, R35.reuse, R20, R5 ;  /* 0x0000001423057223 */ /* 0x040fe20000000005 */
[----:B------:R-:W-:Y:S01]  /*6f60*/  LOP3.LUT R20, R48, 0xffff0000, RZ, 0xc0, !PT ;  /* 0xffff000030147812 */ /* 0x000fe200078ec0ff */
[----:B------:R-:W-:Y:S01]  /*6f70*/  FFMA R6, R35, R21, R6 ;  /* 0x0000001523067223 */ /* 0x000fe20000000006 */
[----:B------:R-:W-:Y:S01]  /*6f80*/  SHF.L.U32 R21, R49, 0x10, RZ ;  /* 0x0000001031157819 */ /* 0x000fe200000006ff */
[----:B------:R-:W-:Y:S01]  /*6f90*/  FFMA R11, R35, R36, R11 ;  /* 0x00000024230b7223 */ /* 0x000fe2000000000b */
[----:B------:R-:W-:Y:S01]  /*6fa0*/  LOP3.LUT R36, R51, 0xffff0000, RZ, 0xc0, !PT ;  /* 0xffff000033247812 */ /* 0x000fe200078ec0ff */
[C---:B------:R-:W-:Y:S01]  /*6fb0*/  FFMA R8, R35.reuse, R37, R8 ;  /* 0x0000002523087223 */ /* 0x040fe20000000008 */
[----:B------:R-:W-:Y:S01]  /*6fc0*/  FFMA R9, R35, R20, R9 ;  /* 0x0000001423097223 */ /* 0x000fe20000000009 */
[----:B------:R-:W-:Y:S01]  /*6fd0*/  FMUL R10, R33, R14 ;  /* 0x0000000e210a7220 */ /* 0x000fe20000400000 */
[----:B------:R-:W-:Y:S01]  /*6fe0*/  LOP3.LUT R20, R49, 0xffff0000, RZ, 0xc0, !PT ;  /* 0xffff000031147812 */ /* 0x000fe200078ec0ff */
[C---:B------:R-:W-:Y:S01]  /*6ff0*/  FMUL R15, R33.reuse, R15 ;  /* 0x0000000f210f7220 */ /* 0x040fe20000400000 */
[----:B------:R-:W-:Y:S01]  /*7000*/  FMUL R12, R33, R16 ;  /* 0x00000010210c7220 */ /* 0x000fe20000400000 */
[C---:B------:R-:W-:Y:S01]  /*7010*/  FFMA R10, R35.reuse, R21, R10 ;  /* 0x00000015230a7223 */ /* 0x040fe2000000000a */
[C---:B------:R-:W-:Y:S01]  /*7020*/  SHF.L.U32 R21, R50.reuse, 0x10, RZ ;  /* 0x0000001032157819 */ /* 0x040fe200000006ff */
[----:B------:R-:W-:Y:S01]  /*7030*/  FFMA R15, R35, R20, R15 ;  /* 0x00000014230f7223 */ /* 0x000fe2000000000f */
[----:B------:R-:W-:Y:S01]  /*7040*/  LOP3.LUT R20, R50, 0xffff0000, RZ, 0xc0, !PT ;  /* 0xffff000032147812 */ /* 0x000fe200078ec0ff */
[----:B------:R-:W-:Y:S01]  /*7050*/  FMUL R13, R33, R17 ;  /* 0x00000011210d7220 */ /* 0x000fe20000400000 */
[----:B------:R-:W-:Y:S01]  /*7060*/  SHF.L.U32 R37, R51, 0x10, RZ ;  /* 0x0000001033257819 */ /* 0x000fe200000006ff */
[C---:B------:R-:W-:Y:S01]  /*7070*/  FMUL R14, R33.reuse, R18 ;  /* 0x00000012210e7220 */ /* 0x040fe20000400000 */
        /* <DEDUP_REMOVED lines=21> */
[----:B------:R-:W-:Y:S02]  /*71d0*/  UIADD3 UR8, UP0, UPT, UR52, 0x680, URZ ;  /* 0x0000068034087890 */ /* 0x000fe4000ff1e0ff */
[----:B------:R-:W-:Y:S02]  /*71e0*/  UIADD3 UR5, UPT, UPT, UR41, 0x20, URZ ;  /* 0x0000002029057890 */ /* 0x000fe4000fffe0ff */
[----:B------:R-:W-:Y:S02]  /*71f0*/  UIADD3 UR4, UPT, UPT, UR48, 0x1400, URZ ;  /* 0x0000140030047890 */ /* 0x000fe4000fffe0ff */
[----:B------:R-:W-:Y:S01]  /*7200*/  UIADD3.X UR9, UPT, UPT, URZ, UR53, URZ, UP0, !UPT ;  /* 0x00000035ff097290 */ /* 0x000fe200087fe4ff */
[----:B------:R-:W-:Y:S01]  /*7210*/  UMOV UR6, UR42 ;  /* 0x0000002a00067c82 */ /* 0x000fe20008000000 */
[----:B------:R-:W-:Y:S07]  /*7220*/  UMOV UR7, UR36 ;  /* 0x0000002400077c82 */ /* 0x000fee0008000000 */
[----:B------:R2:W-:Y:S01]  /*7230*/  UTMASTG.3D [UR4], [UR8] ;  /* 0x00000004080073b5 */ /* 0x0005e20008010000 */
[----:B------:R0:W-:Y:S01]  /*7240*/  UTMACMDFLUSH ;  /* 0x00000000000079b7 */ /* 0x0001e20000000000 */
[----:B--2---:R-:W-:Y:S04]  /*7250*/  DEPBAR.LE SB0, 0x1 ;  /* 0x000080400000791a */ /* 0x004fe80000000000 */
.L_x_122:
[----:B------:R-:W-:Y:S05]  /*7260*/  BSYNC.RECONVERGENT B0 ;  /* 0x0000000000007941 */ /* 0x000fea0003800200 */
.L_x_121:
[----:B------:R-:W-:Y:S01]  /*7270*/  BAR.SYNC.DEFER_BLOCKING 0x1, 0x80 ;  /* 0x0042000000007b1d */ /* 0x000fe20000010000 */
[----:B------:R-:W-:Y:S04]  /*7280*/  UIADD3 UR40, UPT, UPT, UR51, 0x1, URZ ;  /* 0x0000000133287890 */ /* 0x000fe8000fffe0ff */
[----:B------:R-:W-:Y:S04]  /*7290*/  UISETP.NE.AND UP0, UPT, UR40, 0x4, UPT ;  /* 0x000000042800788c */ /* 0x000fe8000bf05270 */
[----:B------:R-:W-:Y:S01]  /*72a0*/  USEL UR40, UR40, URZ, UP0 ;  /* 0x000000ff28287287 */ /* 0x000fe20008000000 */
[----:B------:R2:W-:Y:S01]  /*72b0*/  @P6 SYNCS.ARRIVE.TRANS64.RED.A1T0 RZ, [R38+URZ], RZ ;  /* 0x000000ff26ff69a7 */ /* 0x0005e200081004ff */
[----:B------:R-:W-:Y:S01]  /*72c0*/  BSSY B1, `(.L_x_123) ;  /* 0x0000014000017945 */ /* 0x000fe20003800000 */
[----:B------:R-:W4:Y:S02]  /*72d0*/  @P6 SYNCS.PHASECHK.TRANS64.TRYWAIT P0, [R83+URZ+0x110], R88 ;  /* 0x00011058530065a7 */ /* 0x000f2400080011ff */
[----:B----4-:R-:W-:Y:S01]  /*72e0*/  @P6 SEL R81, RZ, 0x1, !P0 ;  /* 0x00000001ff516807 */ /* 0x010fe20004000000 */
[----:B--2---:R-:W-:Y:S06]  /*72f0*/  @!P6 BRA `(.L_x_124) ;  /* 0x000000000040e947 */ /* 0x004fec0003800000 */
[----:B------:R-:W-:Y:S01]  /*7300*/  ISETP.NE.AND P1, PT, R82, RZ, PT ;  /* 0x000000ff5200720c */ /* 0x000fe20003f25270 */
[----:B------:R-:W-:Y:S01]  /*7310*/  BSSY B0, `(.L_x_125) ;  /* 0x0000009000007945 */ /* 0x000fe20003800000 */
[----:B------:R-:W-:Y:S11]  /*7320*/  ISETP.NE.AND P0, PT, R81, RZ, PT ;  /* 0x000000ff5100720c */ /* 0x000ff60003f05270 */
[----:B------:R-:W-:Y:S05]  /*7330*/  @P1 IMAD R2, R39, 0x1000, R80 ;  /* 0x0000100027021824 */ /* 0x000fea00078e0250 */
[----:B------:R-:W-:Y:S05]  /*7340*/  @P1 IADD3 R0, PT, PT, R2, UR48, RZ ;  /* 0x0000003002001c10 */ /* 0x000fea000fffe0ff */
[----:B------:R-:W-:Y:S01]  /*7350*/  @P1 IMAD.IADD R0, R71, 0x1, R0 ;  /* 0x0000000147001824 */ /* 0x000fe200078e0200 */
[----:B------:R-:W-:Y:S06]  /*7360*/  @P0 BRA `(.L_x_126) ;  /* 0x00000000000c0947 */ /* 0x000fec0003800000 */
[----:B------:R-:W-:Y:S04]  /*7370*/  SHF.L.U32 R4, R70, 0x1f, RZ ;  /* 0x0000001f46047819 */ /* 0x000fe800000006ff */
[----:B------:R-:W2:Y:S02]  /*7380*/  SYNCS.PHASECHK.TRANS64.TRYWAIT P0, [R83+URZ+0x110], R4 ;  /* 0x00011004530075a7 */ /* 0x000ea400080011ff */
[----:B--2---:R-:W-:Y:S05]  /*7390*/  @!P0 BRA `(.L_x_127) ;  /* 0x0000002000bc8947 */ /* 0x004fea0003800000 */
.L_x_126:
[----:B------:R-:W-:Y:S05]  /*73a0*/  BSYNC B0 ;  /* 0x0000000000007941 */ /* 0x000fea0003800000 */
.L_x_125:
[----:B------:R-:W-:Y:S02]  /*73b0*/  ISETP.NE.AND P0, PT, R82, RZ, PT ;  /* 0x000000ff5200720c */ /* 0x000fe40003f05270 */
[----:B------:R-:W-:Y:S11]  /*73c0*/  IADD3 R39, PT, PT, R39, 0x1, RZ ;  /* 0x0000000127277810 */ /* 0x000ff60007ffe0ff */
[----:B------:R-:W-:Y:S05]  /*73d0*/  @P0 WARPSYNC.ALL ;  /* 0x0000000000000948 */ /* 0x000fea0003800000 */
[----:B------:R4:W1:Y:S04]  /*73e0*/  @P0 LDSM.16.M88.4 R40, [R2+UR48+0x400] ;  /* 0x000400300228083b */ /* 0x0008680008000200 */
[----:B------:R4:W1:Y:S02]  /*73f0*/  @P0 LDSM.16.M88.4 R48, [R0+0x400] ;  /* 0x000400000030083b */ /* 0x0008640000000200 */
.L_x_124:
[----:B------:R-:W-:Y:S05]  /*7400*/  BSYNC B1 ;  /* 0x0000000000017941 */ /* 0x000fea0003800000 */
.L_x_123:
[----:B----4-:R-:W-:Y:S05]  /*7410*/  VIADD R0, R34, 0x40 ;  /* 0x0000004022007836 */ /* 0x010fea0000000000 */
[----:B------:R-:W-:Y:S04]  /*7420*/  SHF.R.U32.HI R0, RZ, 0x15, R0 ;  /* 0x00000015ff007819 */ /* 0x000fe80000011600 */
[----:B------:R-:W-:Y:S11]  /*7430*/  LOP3.LUT P0, RZ, R0, 0x3, R65, 0x48, !PT ;  /* 0x0000000300ff7812 */ /* 0x000ff60007804841 */
[----:B------:R-:W-:Y:S02]  /*7440*/  @!UPT UIADD3 URZ, UPT, UPT, URZ, URZ, URZ ;  /* 0x000000fffffff290 */ /* 0x000fe4000fffe0ff */
        /* <DEDUP_REMOVED lines=8> */
[----:B------:R-:W3:Y:S01]  /*74d0*/  LDCU.64 UR4, c[0x4][0x10] ;  /* 0x01000200ff0477ac */ /* 0x000ee20008000a00 */
[----:B----4-:R-:W-:Y:S01]  /*74e0*/  MOV R5, UR9 ;  /* 0x0000000900057c02 */ /* 0x010fe20008000f00 */
[----:B--2---:R-:W-:Y:S01]  /*74f0*/  IMAD.U32 R4, RZ, RZ, UR8 ;  /* 0x00000008ff047e24 */ /* 0x004fe2000f8e00ff */
[----:B-----5:R-:W-:Y:S01]  /*7500*/  MOV R7, UR7 ;  /* 0x0000000700077c02 */ /* 0x020fe20008000f00 */
[----:B------:R-:W-:Y:S01]  /*7510*/  IMAD.U32 R6, RZ, RZ, UR6 ;  /* 0x00000006ff067e24 */ /* 0x000fe2000f8e00ff */
[----:B---3--:R-:W-:Y:S01]  /*7520*/  MOV R11, UR5 ;  /* 0x00000005000b7c02 */ /* 0x008fe20008000f00 */
[----:B------:R-:W-:Y:S02]  /*7530*/  IMAD.U32 R10, RZ, RZ, UR4 ;  /* 0x00000004ff0a7e24 */ /* 0x000fe4000f8e00ff */
[----:B------:R-:W-:Y:S07]  /*7540*/  LEPC R20, `(.L_x_128) ;  /* 0x000000001014794e */ /* 0x000fee0000000000 */
[----:B-1----:R-:W-:Y:S05]  /*7550*/  CALL.ABS.NOINC R2 ;  /* 0x0000000002007343 */ /* 0x002fea0003c00000 */
.L_x_128:
        /* <DEDUP_REMOVED lines=10> */
[----:B--2---:R-:W1:Y:S01]  /*7600*/  LDTM.16dp256bit.x4 R4, tmem[UR4+0x40] ;  /* 0x00004004000479ee */ /* 0x004e620008120000 */
[----:B------:R-:W-:Y:S02]  /*7610*/  MOV R83, UR37 ;  /* 0x0000002500537c02 */ /* 0x000fe40008000f00 */
[----:B------:R-:W-:Y:S05]  /*7620*/  LEA R88, R39, UR48, 0x3 ;  /* 0x0000003027587c11 */ /* 0x000fea000f8e18ff */
[----:B------:R-:W-:Y:S04]  /*7630*/  @P6 LEA R38, R38, UR48, 0x3 ;  /* 0x0000003026266c11 */ /* 0x000fe8000f8e18ff */
[----:B------:R-:W-:Y:S04]  /*7640*/  @P6 IADD3 R38, PT, PT, R38, 0x130, RZ ;  /* 0x0000013026266810 */ /* 0x000fe80007ffe0ff */
[----:B------:R-:W-:Y:S02]  /*7650*/  @P6 PRMT R38, R83, 0x654, R38 ;  /* 0x0000065453266816 */ /* 0x000fe40000000026 */
[----:B------:R-:W-:Y:S01]  /*7660*/  @P6 SHF.L.U32 R83, R70, 0x1f, RZ ;  /* 0x0000001f46536819 */ /* 0x000fe200000006ff */
        /* <DEDUP_REMOVED lines=71> */
.L_x_130:
[----:B------:R-:W-:Y:S05]  /*7ae0*/  BSYNC.RECONVERGENT B0 ;  /* 0x0000000000007941 */ /* 0x000fea0003800200 */
.L_x_129:
        /* <DEDUP_REMOVED lines=19> */
.L_x_134:
[----:B------:R-:W-:Y:S05]  /*7c20*/  BSYNC B0 ;  /* 0x0000000000007941 */ /* 0x000fea0003800000 */
.L_x_133:
[----:B------:R-:W-:Y:S11]  /*7c30*/  ISETP.NE.AND P0, PT, R82, RZ, PT ;  /* 0x000000ff5200720c */ /* 0x000ff60003f05270 */
[----:B------:R-:W-:Y:S02]  /*7c40*/  @!UPT UIADD3 URZ, UPT, UPT, URZ, URZ, URZ ;  /* 0x000000fffffff290 */ /* 0x000fe4000fffe0ff */
[----:B------:R-:W-:Y:S05]  /*7c50*/  @P0 WARPSYNC.ALL ;  /* 0x0000000000000948 */ /* 0x000fea0003800000 */
[----:B------:R4:W1:Y:S04]  /*7c60*/  @P0 LDSM.16.M88.4 R40, [R39+UR48+0x400] ;  /* 0x000400302728083b */ /* 0x0008680008000200 */
[----:B------:R4:W1:Y:S02]  /*7c70*/  @P0 LDSM.16.M88.4 R48, [R0+0x400] ;  /* 0x000400000030083b */ /* 0x0008640000000200 */
.L_x_132:
[----:B------:R-:W-:Y:S05]  /*7c80*/  BSYNC B1 ;  /* 0x0000000000017941 */ /* 0x000fea0003800000 */
.L_x_131:
[----:B----4-:R-:W-:Y:S05]  /*7c90*/  VIADD R0, R34, 0x60 ;  /* 0x0000006022007836 */ /* 0x010fea0000000000 */
[----:B------:R-:W-:Y:S04]  /*7ca0*/  SHF.R.U32.HI R0, RZ, 0x15, R0 ;  /* 0x00000015ff007819 */ /* 0x000fe80000011600 */
[----:B------:R-:W-:Y:S11]  /*7cb0*/  LOP3.LUT P0, RZ, R0, 0x3, R65, 0x48, !PT ;  /* 0x0000000300ff7812 */ /* 0x000ff60007804841 */
[----:B------:R-:W-:Y:S02]  /*7cc0*/  @!UPT UIADD3 URZ, UPT, UPT, URZ, URZ, URZ ;  /* 0x000000fffffff290 */ /* 0x000fe4000fffe0ff */
[----:B------:R-:W-:Y:S05]  /*7cd0*/  @!P0 BRA `(.L_x_136) ;  /* 0x0000000000408947 */ /* 0x000fea0003800000 */
[----:B------:R-:W4:Y:S01]  /*7ce0*/  LDCU.64 UR8, c[0x4][0x70] ;  /* 0x01000e00ff0877ac */ /* 0x000f220008000a00 */
[----:B--2---:R-:W-:Y:S01]  /*7cf0*/  MOV R3, 0x0 ;  /* 0x0000000000037802 */ /* 0x004fe20000000f00 */
[----:B------:R-:W-:Y:S02]  /*7d00*/  HFMA2 R12, -RZ, RZ, 0, 5.9604644775390625e-08 ;  /* 0x00000001ff0c7431 */ /* 0x000fe400000001ff */
[----:B------:R-:W-:Y:S02]  /*7d10*/  IMAD.MOV.U32 R8, RZ, RZ, 0x192 ;  /* 0x00000192ff087424 */ /* 0x000fe400078e00ff */
[----:B------:R-:W-:Y:S01]  /*7d20*/  IMAD.MOV.U32 R13, RZ, RZ, RZ ;  /* 0x000000ffff0d7224 */ /* 0x000fe200078e00ff */
[----:B------:R-:W2:Y:S01]  /*7d30*/  LDCU.64 UR6, c[0x4][0x78] ;  /* 0x01000f00ff0677ac */ /* 0x000ea20008000a00 */
[----:B------:R-:W1:Y:S01]  /*7d40*/  LDC.64 R2, c[0x4][R3] ;  /* 0x0100000003027b82 */ /* 0x000e620000000a00 */
[----:B------:R-:W5:Y:S01]  /*7d50*/  LDCU.64 UR4, c[0x4][0x10] ;  /* 0x01000200ff0477ac */ /* 0x000f620008000a00 */
[----:B----4-:R-:W-:Y:S01]  /*7d60*/  MOV R5, UR9 ;  /* 0x0000000900057c02 */ /* 0x010fe20008000f00 */
[----:B------:R-:W-:Y:S01]  /*7d70*/  IMAD.U32 R4, RZ, RZ, UR8 ;  /* 0x00000008ff047e24 */ /* 0x000fe2000f8e00ff */
[----:B--2---:R-:W-:Y:S01]  /*7d80*/  MOV R7, UR7 ;  /* 0x0000000700077c02 */ /* 0x004fe20008000f00 */
[----:B------:R-:W-:Y:S01]  /*7d90*/  IMAD.U32 R6, RZ, RZ, UR6 ;  /* 0x00000006ff067e24 */ /* 0x000fe2000f8e00ff */
[----:B-----5:R-:W-:Y:S01]  /*7da0*/  MOV R11, UR5 ;  /* 0x00000005000b7c02 */ /* 0x020fe20008000f00 */
[----:B------:R-:W-:Y:S02]  /*7db0*/  IMAD.U32 R10, RZ, RZ, UR4 ;  /* 0x00000004ff0a7e24 */ /* 0x000fe4000f8e00ff */
[----:B------:R-:W-:Y:S07]  /*7dc0*/  LEPC R20, `(.L_x_136) ;  /* 0x000000001014794e */ /* 0x000fee0000000000 */
[----:B-1-3--:R-:W-:Y:S05]  /*7dd0*/  CALL.ABS.NOINC R2 ;  /* 0x0000000002007343 */ /* 0x00afea0003c00000 */
.L_x_136:
[----:B------:R-:W-:Y:S01]  /*7de0*/  ISETP.NE.AND P0, PT, R72, RZ, PT ;  /* 0x000000ff4800720c */ /* 0x000fe20003f05270 */
[----:B------:R-:W-:Y:S05]  /*7df0*/  WARPSYNC.ALL ;  /* 0x0000000000007948 */ /* 0x000fea0003800000 */
[----:B------:R-:W-:Y:S01]  /*7e00*/  R2UR UR4, R34 ;  /* 0x00000000220472ca */ /* 0x000fe200000e0000 */
[----:B------:R-:W-:Y:S01]  /*7e10*/  BSSY.RECONVERGENT B0, `(.L_x_137) ;  /* 0x0000052000007945 */ /* 0x000fe20003800200 */
[----:B------:R-:W-:Y:S02]  /*7e20*/  R2UR UR5, R79 ;  /* 0x000000004f0572ca */ /* 0x000fe400000e0000 */
[C---:B-1----:R-:W-:Y:S02]  /*7e30*/  SHF.L.U32 R20, R40.reuse, 0x10, RZ ;  /* 0x0000001028147819 */ /* 0x042fe400000006ff */
[----:B------:R-:W-:Y:S02]  /*7e40*/  LOP3.LUT R36, R40, 0xffff0000, RZ, 0xc0, !PT ;  /* 0xffff000028247812 */ /* 0x000fe400078ec0ff */
[C---:B------:R-:W-:Y:S02]  /*7e50*/  SHF.L.U32 R21, R41.reuse, 0x10, RZ ;  /* 0x0000001029157819 */ /* 0x040fe400000006ff */
[----:B------:R-:W-:Y:S02]  /*7e60*/  LOP3.LUT R38, R41, 0xffff0000, RZ, 0xc0, !PT ;  /* 0xffff000029267812 */ /* 0x000fe400078ec0ff */
[C---:B------:R-:W-:Y:S01]  /*7e70*/  SHF.L.U32 R37, R42.reuse, 0x10, RZ ;  /* 0x000000102a257819 */ /* 0x040fe200000006ff */
[----:B------:R-:W1:Y:S01]  /*7e80*/  LDTM.16dp256bit.x4 R4, tmem[UR4+0x60] ;  /* 0x00006004000479ee */ /* 0x000e620008120000 */
[----:B------:R-:W-:Y:S01]  /*7e90*/  LOP3.LUT R40, R42, 0xffff0000, RZ, 0xc0, !PT ;  /* 0xffff00002a287812 */ /* 0x000fe200078ec0ff */
[----:B------:R-:W-:Y:S01]  /*7ea0*/  NOP ;  /* 0x0000000000007918 */ /* 0x000fe20000000000 */
[C---:B------:R-:W-:Y:S01]  /*7eb0*/  SHF.L.U32 R39, R43.reuse, 0x10, RZ ;  /* 0x000000102b277819 */ /* 0x040fe200000006ff */
[----:B------:R-:W-:Y:S01]  /*7ec0*/  UIADD3 UR5, UPT, UPT, UR5, 0x1a0, URZ ;  /* 0x000001a005057890 */ /* 0x000fe2000fffe0ff */
[----:B------:R-:W-:Y:S02]  /*7ed0*/  LOP3.LUT R41, R43, 0xffff0000, RZ, 0xc0, !PT ;  /* 0xffff00002b297812 */ /* 0x000fe400078ec0ff */
[C---:B------:R-:W-:Y:S01]  /*7ee0*/  SHF.L.U32 R42, R48.reuse, 0x10, RZ ;  /* 0x00000010302a7819 */ /* 0x040fe200000006ff */
[----:B------:R-:W-:Y:S01]  /*7ef0*/  UPRMT UR5, UR37, 0x654, UR5 ;  /* 0x0000065425057896 */ /* 0x000fe20008000005 */
[----:B------:R-:W-:Y:S02]  /*7f00*/  LOP3.LUT R43, R48, 0xffff0000, RZ, 0xc0, !PT ;  /* 0xffff0000302b7812 */ /* 0x000fe400078ec0ff */
[C---:B------:R-:W-:Y:S02]  /*7f10*/  SHF.L.U32 R44, R49.reuse, 0x10, RZ ;  /* 0x00000010312c7819 */ /* 0x040fe400000006ff */
[----:B------:R-:W-:Y:S02]  /*7f20*/  LOP3.LUT R46, R49, 0xffff0000, RZ, 0xc0, !PT ;  /* 0xffff0000312e7812 */ /* 0x000fe400078ec0ff */
[C---:B------:R-:W-:Y:S02]  /*7f30*/  SHF.L.U32 R45, R50.reuse, 0x10, RZ ;  /* 0x00000010322d7819 */ /* 0x040fe400000006ff */
[----:B-1----:R-:W-:Y:S01]  /*7f40*/  SYNCS.ARRIVE.TRANS64.RED.A1T0 RZ, [UR5], RZ ;  /* 0x000000ffffff79a7 */ /* 0x002fe20008100405 */
[----:B------:R-:W-:Y:S02]  /*7f50*/  LOP3.LUT R48, R50, 0xffff0000, RZ, 0xc0, !PT ;  /* 0xffff000032307812 */ /* 0x000fe400078ec0ff */
[C---:B------:R-:W-:Y:S02]  /*7f60*/  SHF.L.U32 R47, R51.reuse, 0x10, RZ ;  /* 0x00000010332f7819 */ /* 0x040fe400000006ff */
[----:B------:R-:W-:Y:S01]  /*7f70*/  LOP3.LUT R50, R51, 0xffff0000, RZ, 0xc0, !PT ;  /* 0xffff000033327812 */ /* 0x000fe200078ec0ff */
[C---:B------:R-:W-:Y:S01]  /*7f80*/  FMUL R4, R33.reuse, R4 ;  /* 0x0000000421047220 */ /* 0x040fe20000400000 */
[C---:B------:R-:W-:Y:S01]  /*7f90*/  FMUL R5, R33.reuse, R5 ;  /* 0x0000000521057220 */ /* 0x040fe20000400000 */
[C---:B------:R-:W-:Y:S01]  /*7fa0*/  FMUL R6, R33.reuse, R6 ;  /* 0x0000000621067220 */ /* 0x040fe20000400000 */
[----:B------:R-:W-:Y:S01]  /*7fb0*/  FMUL R7, R33, R7 ;  /* 0x0000000721077220 */ /* 0x000fe20000400000 */
[C---:B------:R-:W-:Y:S01]  /*7fc0*/  FFMA R4, R35.reuse, R20, R4 ;  /* 0x0000001423047223 */ /* 0x040fe20000000004 */
[C---:B------:R-:W-:Y:S01]  /*7fd0*/  FFMA R5, R35.reuse, R36, R5 ;  /* 0x0000002423057223 */ /* 0x040fe20000000005 */
[C---:B------:R-:W-:Y:S01]  /*7fe0*/  FFMA R6, R35.reuse, R21, R6 ;  /* 0x0000001523067223 */ /* 0x040fe20000000006 */
[----:B------:R-:W-:Y:S01]  /*7ff0*/  FFMA R7, R35, R38, R7 ;  /* 0x0000002623077223 */ /* 0x000fe20000000007 */
[C---:B------:R-:W-:Y:S01]  /*8000*/  FMUL R8, R33.reuse, R8 ;  /* 0x0000000821087220 */ /* 0x040fe20000400000 */
[----:B------:R-:W-:Y:S01]  /*8010*/  FMUL R9, R33, R9 ;  /* 0x0000000921097220 */ /* 0x000fe20000400000 */
[----:B---3--:R-:W-:Y:S01]  /*8020*/  F2FP.BF16.F32.PACK_AB R80, R5, R4 ;  /* 0x000000040550723e */ /* 0x008fe200000010ff */
[----:B------:R-:W-:Y:S01]  /*8030*/  FMUL R0, R33, R10 ;  /* 0x0000000a21007220 */ /* 0x000fe20000400000 */
[----:B------:R-:W-:Y:S01]  /*8040*/  F2FP.BF16.F32.PACK_AB R81, R7, R6 ;  /* 0x000000060751723e */ /* 0x000fe200000010ff */
[C---:B------:R-:W-:Y:S01]  /*8050*/  FFMA R8, R35.reuse, R37, R8 ;  /* 0x0000002523087223 */ /* 0x040fe20000000008 */
[----:B------:R-:W-:Y:S01]  /*8060*/  FFMA R9, R35, R40, R9 ;  /* 0x0000002823097223 */ /* 0x000fe20000000009 */
[C---:B------:R-:W-:Y:S01]  /*8070*/  FMUL R2, R33.reuse, R11 ;  /* 0x0000000b21027220 */ /* 0x040fe20000400000 */
[C---:B--2---:R-:W-:Y:S01]  /*8080*/  FMUL R3, R33.reuse, R12 ;  /* 0x0000000c21037220 */ /* 0x044fe20000400000 */
[----:B------:R-:W-:Y:S01]  /*8090*/  FMUL R10, R33, R13 ;  /* 0x0000000d210a7220 */ /* 0x000fe20000400000 */
[----:B------:R-:W-:Y:S01]  /*80a0*/  FFMA R0, R35, R39, R0 ;  /* 0x0000002723007223 */ /* 0x000fe20000000000 */
        /* <DEDUP_REMOVED lines=40> */
.L_x_138:
[----:B------:R-:W-:Y:S05]  /*8330*/  BSYNC.RECONVERGENT B0 ;  /* 0x0000000000007941 */ /* 0x000fea0003800200 */
.L_x_137:
[----:B------:R-:W-:Y:S01]  /*8340*/  BAR.SYNC.DEFER_BLOCKING 0x1, 0x80 ;  /* 0x0042000000007b1d */ /* 0x000fe20000010000 */
[----:B------:R-:W-:Y:S01]  /*8350*/  UISETP.NE.AND UP0, UPT, UR49, -0x4, UPT ;  /* 0xfffffffc3100788c */ /* 0x000fe2000bf05270 */
[----:B------:R-:W-:Y:S08]  /*8360*/  IADD3 R0, PT, PT, R30, 0x1, RZ ;  /* 0x000000011e007810 */ /* 0x000ff00007ffe0ff */
[----:B------:R-:W-:Y:S05]  /*8370*/  BRA.U !UP0, `(.L_x_139) ;  /* 0x0000000108287547 */ /* 0x000fea000b800000 */
[----:B------:R-:W-:Y:S01]  /*8380*/  ISETP.NE.AND P0, PT, R76, RZ, PT ;  /* 0x000000ff4c00720c */ /* 0x000fe20003f05270 */
[----:B------:R-:W-:Y:S01]  /*8390*/  IMAD.U32 R3, RZ, RZ, UR51 ;  /* 0x00000033ff037e24 */ /* 0x000fe2000f8e00ff */
[----:B------:R-:W-:Y:S01]  /*83a0*/  UIADD3 UR51, UPT, UPT, UR51, 0x1, URZ ;  /* 0x0000000133337890 */ /* 0x000fe2000fffe0ff */
[----:B------:R-:W-:Y:S03]  /*83b0*/  IMAD.U32 R2, RZ, RZ, UR37 ;  /* 0x00000025ff027e24 */ /* 0x000fe6000f8e00ff */
[----:B------:R-:W-:Y:S04]  /*83c0*/  UISETP.NE.AND UP0, UPT, UR51, 0x4, UPT ;  /* 0x000000043300788c */ /* 0x000fe8000bf05270 */
[----:B------:R-:W-:Y:S03]  /*83d0*/  USEL UR51, UR51, URZ, UP0 ;  /* 0x000000ff33337287 */ /* 0x000fe60008000000 */
[----:B------:R-:W-:Y:S05]  /*83e0*/  @P0 LEA R3, R3, UR48, 0x3 ;  /* 0x0000003003030c11 */ /* 0x000fea000f8e18ff */
[----:B------:R-:W-:Y:S05]  /*83f0*/  @P0 VIADD R3, R3, 0x130 ;  /* 0x0000013003030836 */ /* 0x000fea0000000000 */
[----:B------:R-:W-:Y:S04]  /*8400*/  @P0 PRMT R2, R2, 0x654, R3 ;  /* 0x0000065402020816 */ /* 0x000fe80000000003 */
[----:B------:R2:W-:Y:S03]  /*8410*/  @P0 SYNCS.ARRIVE.TRANS64.RED.A1T0 RZ, [R2+URZ], RZ ;  /* 0x000000ff02ff09a7 */ /* 0x0005e600081004ff */
.L_x_139:
[----:B------:R-:W-:Y:S01]  /*8420*/  ISETP.NE.AND P2, PT, R73, RZ, PT ;  /* 0x000000ff4900720c */ /* 0x000fe20003f45270 */
[----:B------:R-:W-:Y:S01]  /*8430*/  UIADD3 UR49, UPT, UPT, UR49, 0x4, URZ ;  /* 0x0000000431317890 */ /* 0x000fe2000fffe0ff */
[----:B------:R-:W-:Y:S01]  /*8440*/  ISETP.NE.AND P0, PT, R75, 0x2, PT ;  /* 0x000000024b00780c */ /* 0x000fe20003f05270 */
[----:B------:R-:W-:Y:S01]  /*8450*/  IMAD.IADD R20, R29, 0x1, R58 ;  /* 0x000000011d147824 */ /* 0x000fe200078e023a */
[----:B------:R-:W-:Y:S01]  /*8460*/  ISETP.NE.AND P1, PT, R0, 0x4, PT ;  /* 0x000000040000780c */ /* 0x000fe20003f25270 */
[----:B------:R-:W-:Y:S01]  /*8470*/  IMAD.IADD R21, R31, 0x1, R60 ;  /* 0x000000011f157824 */ /* 0x000fe200078e023c */
[----:B------:R-:W-:Y:S02]  /*8480*/  SEL R3, RZ, 0x1, P0 ;  /* 0x00000001ff037807 */ /* 0x000fe40000000000 */
[----:B--2---:R-:W-:Y:S02]  /*8490*/  SEL R2, RZ, 0x1, P1 ;  /* 0x00000001ff027807 */ /* 0x004fe40000800000 */
[----:B------:R-:W-:Y:S02]  /*84a0*/  LOP3.LUT R68, R68, R3, RZ, 0x3c, !PT ;  /* 0x0000000344447212 */ /* 0x000fe400078e3cff */
[----:B------:R-:W-:Y:S02]  /*84b0*/  LOP3.LUT R69, R69, R2, RZ, 0x3c, !PT ;  /* 0x0000000245457212 */ /* 0x000fe400078e3cff */
[----:B------:R-:W-:Y:S02]  /*84c0*/  @P2 R2UR UR36, R67 ;  /* 0x00000000432422ca */ /* 0x000fe400000e0000 */
[----:B------:R-:W-:Y:S02]  /*84d0*/  SEL R75, R75, RZ, P0 ;  /* 0x000000ff4b4b7207 */ /* 0x000fe40000000000 */
[----:B------:R-:W-:Y:S01]  /*84e0*/  SEL R30, R0, RZ, P1 ;  /* 0x000000ff001e7207 */ /* 0x000fe20000800000 */
[----:B------:R-:W-:Y:S10]  /*84f0*/  @P2 BRA `(.L_x_140) ;  /* 0xffffffd000182947 */ /* 0x000ff4000383ffff */
[----:B------:R-:W-:-:S09]  /*8500*/  UISETP.NE.AND UP0, UPT, UR50, URZ, UPT ;  /* 0x000000ff3200728c */ /* 0x000fd2000bf05270 */
[----:B------:R-:W-:Y:S05]  /*8510*/  BRA.U !UP0, `(.L_x_141) ;  /* 0x0000000108487547 */ /* 0x000fea000b800000 */
[----:B------:R-:W2:Y:S02]  /*8520*/  LDCU.64 UR4, c[0x0][0x890] ;  /* 0x00011200ff0477ac */ /* 0x000ea40008000a00 */
[----:B--2---:R-:W-:-:S04]  /*8530*/  UISETP.NE.U32.AND UP0, UPT, UR4, URZ, UPT ;  /* 0x000000ff0400728c */ /* 0x004fc8000bf05070 */
[----:B------:R-:W-:-:S09]  /*8540*/  UISETP.NE.AND.EX UP0, UPT, UR5, URZ, UPT, UP0 ;  /* 0x000000ff0500728c */ /* 0x000fd2000bf05300 */
[----:B------:R-:W-:Y:S05]  /*8550*/  BRA.U UP0, `(.L_x_142) ;  /* 0x00000001000c7547 */ /* 0x000fea000b800000 */
[----:B------:R-:W-:-:S13]  /*8560*/  FSETP.NEU.AND P0, PT, R35, RZ, PT ;  /* 0x000000ff2300720b */ /* 0x000fda0003f0d000 */
[----:B------:R-:W-:Y:S05]  /*8570*/  @!P0 EXIT ;  /* 0x000000000000894d */ /* 0x000fea0003800000 */
[----:B------:R-:W-:Y:S05]  /*8580*/  BRA `(.L_x_141) ;  /* 0x00000000002c7947 */ /* 0x000fea0003800000 */
.L_x_142:
[----:B------:R-:W-:Y:S01]  /*8590*/  ISETP.NE.AND P0, PT, R74, RZ, PT ;  /* 0x000000ff4a00720c */ /* 0x000fe20003f05270 */
[----:B------:R-:W-:-:S12]  /*85a0*/  BSSY.RECONVERGENT B0, `(.L_x_141) ;  /* 0x0000009000007945 */ /* 0x000fd80003800200 */
[----:B------:R-:W-:Y:S05]  /*85b0*/  @P0 BRA `(.L_x_143) ;  /* 0x0000000000140947 */ /* 0x000fea0003800000 */
[----:B------:R-:W2:Y:S02]  /*85c0*/  LDCU.64 UR4, c[0x0][0x888] ;  /* 0x00011100ff0477ac */ /* 0x000ea40008000a00 */
[----:B--2---:R-:W-:-:S04]  /*85d0*/  ISETP.NE.U32.AND P0, PT, RZ, UR4, PT ;  /* 0x00000004ff007c0c */ /* 0x004fc8000bf05070 */
[----:B------:R-:W-:-:S13]  /*85e0*/  ISETP.NE.AND.EX P0, PT, RZ, UR5, PT, P0 ;  /* 0x00000005ff007c0c */ /* 0x000fda000bf05300 */
[----:B------:R-:W-:Y:S05]  /*85f0*/  @!P0 EXIT ;  /* 0x000000000000894d */ /* 0x000fea0003800000 */
[----:B------:R-:W-:Y:S05]  /*8600*/  BRA `(.L_x_144) ;  /* 0x0000000000087947 */ /* 0x000fea0003800000 */
.L_x_143:
[----:B------:R-:W-:-:S13]  /*8610*/  FSETP.NEU.AND P0, PT, R35, RZ, PT ;  /* 0x000000ff2300720b */ /* 0x000fda0003f0d000 */
[----:B------:R-:W-:Y:S05]  /*8620*/  @!P0 EXIT ;  /* 0x000000000000894d */ /* 0x000fea0003800000 */
.L_x_144:
[----:B------:R-:W-:Y:S05]  /*8630*/  BSYNC.RECONVERGENT B0 ;  /* 0x0000000000007941 */ /* 0x000fea0003800200 */
.L_x_141:
[----:B------:R-:W-:Y:S01]  /*8640*/  ULEA UR4, UR51, UR48, 0x3 ;  /* 0x0000003033047291 */ /* 0x000fe2000f8e18ff */
[----:B------:R-:W-:-:S04]  /*8650*/  DEPBAR.LE SB0, 0x0 ;  /* 0x000080000000791a */ /* 0x000fc80000000000 */
[----:B------:R-:W-:-:S04]  /*8660*/  UIADD3 UR4, UPT, UPT, UR4, 0x130, URZ ;  /* 0x0000013004047890 */ /* 0x000fc8000fffe0ff */
[----:B------:R-:W-:-:S09]  /*8670*/  UPRMT UR4, UR37, 0x654, UR4 ;  /* 0x0000065425047896 */ /* 0x000fd20008000004 */
[----:B------:R-:W-:Y:S01]  /*8680*/  SYNCS.ARRIVE.TRANS64.RED.A1T0 RZ, [UR4], RZ ;  /* 0x000000ffffff79a7 */ /* 0x000fe20008100404 */
[----:B------:R-:W-:Y:S05]  /*8690*/  EXIT ;  /* 0x000000000000794d */ /* 0x000fea0003800000 */
.L_x_20:
[----:B--2---:R2:W1:Y:S02]  /*86a0*/  SYNCS.PHASECHK.TRANS64.TRYWAIT P0, [R3+URZ+0x1d0], R2 ;  /* 0x0001d002030075a7 */ /* 0x00446400080011ff */
[----:B-1----:R-:W-:Y:S05]  /*86b0*/  @!P0 NANOSLEEP.SYNCS 0x989680 ;  /* 0x009896800000895d */ /* 0x002fea0003900000 */
[----:B------:R-:W1:Y:S02]  /*86c0*/  @!P0 SYNCS.PHASECHK.TRANS64 P0, [R3+URZ+0x1d0], R2 ;  /* 0x0001d002030085a7 */ /* 0x000e6400080010ff */
[----:B-1----:R-:W-:Y:S05]  /*86d0*/  @!P0 BRA `(.L_x_20) ;  /* 0xfffffffc00f08947 */ /* 0x002fea000383ffff */
[----:B------:R-:W-:Y:S05]  /*86e0*/  BRA `(.L_x_145) ;  /* 0xffffff9000347947 */ /* 0x000fea000383ffff */
.L_x_23:
[----:B-1----:R-:W-:-:S07]  /*86f0*/  MOV R2, UR33 ;  /* 0x0000002100027c02 */ /* 0x002fce0008000f00 */
.L_x_146:
[----:B-1----:R1:W2:Y:S02]  /*8700*/  SYNCS.PHASECHK.TRANS64.TRYWAIT P0, [R2+URZ+0x88], R5 ;  /* 0x00008805020075a7 */ /* 0x0022a400080011ff */
[----:B--2---:R-:W-:Y:S05]  /*8710*/  @!P0 NANOSLEEP.SYNCS 0x989680 ;  /* 0x009896800000895d */ /* 0x004fea0003900000 */
[----:B------:R-:W2:Y:S02]  /*8720*/  @!P0 SYNCS.PHASECHK.TRANS64 P0, [R2+URZ+0x88], R5 ;  /* 0x00008805020085a7 */ /* 0x000ea400080010ff */
[----:B--2---:R-:W-:Y:S05]  /*8730*/  @!P0 BRA `(.L_x_146) ;  /* 0xfffffffc00f08947 */ /* 0x004fea000383ffff */
[----:B------:R-:W-:Y:S05]  /*8740*/  BRA `(.L_x_22) ;  /* 0xffffff9000847947 */ /* 0x000fea000383ffff */
.L_x_29:
[----:B-1----:R-:W-:-:S07]  /*8750*/  MOV R2, UR17 ;  /* 0x0000001100027c02 */ /* 0x002fce0008000f00 */
.L_x_147:
[----:B-1----:R1:W2:Y:S02]  /*8760*/  SYNCS.PHASECHK.TRANS64.TRYWAIT P0, [R2+URZ+0x88], R5 ;  /* 0x00008805020075a7 */ /* 0x0022a400080011ff */
[----:B--2---:R-:W-:Y:S05]  /*8770*/  @!P0 NANOSLEEP.SYNCS 0x989680 ;  /* 0x009896800000895d */ /* 0x004fea0003900000 */
[----:B------:R-:W2:Y:S02]  /*8780*/  @!P0 SYNCS.PHASECHK.TRANS64 P0, [R2+URZ+0x88], R5 ;  /* 0x00008805020085a7 */ /* 0x000ea400080010ff */
[----:B--2---:R-:W-:Y:S05]  /*8790*/  @!P0 BRA `(.L_x_147) ;  /* 0xfffffffc00f08947 */ /* 0x004fea000383ffff */
[----:B------:R-:W-:Y:S05]  /*87a0*/  BRA `(.L_x_28) ;  /* 0xffffff94002c7947 */ /* 0x000fea000383ffff */
.L_x_33:
[----:B-1----:R1:W2:Y:S02]  /*87b0*/  SYNCS.PHASECHK.TRANS64.TRYWAIT P0, [R2+URZ+0x160], R3 ;  /* 0x00016003020075a7 */ /* 0x0022a400080011ff */
[----:B--2---:R-:W-:Y:S05]  /*87c0*/  @!P0 NANOSLEEP.SYNCS 0x989680 ;  /* 0x009896800000895d */ /* 0x004fea0003900000 */
[----:B------:R-:W2:Y:S02]  /*87d0*/  @!P0 SYNCS.PHASECHK.TRANS64 P0, [R2+URZ+0x160], R3 ;  /* 0x00016003020085a7 */ /* 0x000ea400080010ff */
[----:B--2---:R-:W-:Y:S05]  /*87e0*/  @!P0 BRA `(.L_x_33) ;  /* 0xfffffffc00f08947 */ /* 0x004fea000383ffff */
[----:B------:R-:W-:Y:S05]  /*87f0*/  BRA `(.L_x_148) ;  /* 0xffffff9400bc7947 */ /* 0x000fea000383ffff */
.L_x_37:
[----:B----4-:R-:W-:-:S07]  /*8800*/  MOV R0, UR5 ;  /* 0x0000000500007c02 */ /* 0x010fce0008000f00 */
.L_x_149:
[----:B-1----:R1:W2:Y:S02]  /*8810*/  SYNCS.PHASECHK.TRANS64.TRYWAIT P0, [R0+URZ], R3 ;  /* 0x00000003000075a7 */ /* 0x0022a400080011ff */
[----:B--2---:R-:W-:Y:S05]  /*8820*/  @!P0 NANOSLEEP.SYNCS 0x989680 ;  /* 0x009896800000895d */ /* 0x004fea0003900000 */
[----:B------:R-:W2:Y:S02]  /*8830*/  @!P0 SYNCS.PHASECHK.TRANS64 P0, [R0+URZ], R3 ;  /* 0x00000003000085a7 */ /* 0x000ea400080010ff */
[----:B--2---:R-:W-:Y:S05]  /*8840*/  @!P0 BRA `(.L_x_149) ;  /* 0xfffffffc00f08947 */ /* 0x004fea000383ffff */
[----:B------:R-:W-:Y:S05]  /*8850*/  BRA `(.L_x_150) ;  /* 0xffffff9c002c7947 */ /* 0x000fea000383ffff */
.L_x_38:
[----:B----4-:R-:W-:-:S07]  /*8860*/  MOV R0, UR5 ;  /* 0x0000000500007c02 */ /* 0x010fce0008000f00 */
.L_x_151:
[----:B-1----:R1:W2:Y:S02]  /*8870*/  SYNCS.PHASECHK.TRANS64.TRYWAIT P0, [R0+URZ], R3 ;  /* 0x00000003000075a7 */ /* 0x0022a400080011ff */
[----:B--2---:R-:W-:Y:S05]  /*8880*/  @!P0 NANOSLEEP.SYNCS 0x989680 ;  /* 0x009896800000895d */ /* 0x004fea0003900000 */
[----:B------:R-:W2:Y:S02]  /*8890*/  @!P0 SYNCS.PHASECHK.TRANS64 P0, [R0+URZ], R3 ;  /* 0x00000003000085a7 */ /* 0x000ea400080010ff */
[----:B--2---:R-:W-:Y:S05]  /*88a0*/  @!P0 BRA `(.L_x_151) ;  /* 0xfffffffc00f08947 */ /* 0x004fea000383ffff */
[----:B------:R-:W-:Y:S05]  /*88b0*/  BRA `(.L_x_152) ;  /* 0xffffff9c00387947 */ /* 0x000fea000383ffff */
.L_x_39:
[----:B----4-:R-:W-:-:S07]  /*88c0*/  MOV R0, UR5 ;  /* 0x0000000500007c02 */ /* 0x010fce0008000f00 */
.L_x_153:
[----:B-1----:R1:W2:Y:S02]  /*88d0*/  SYNCS.PHASECHK.TRANS64.TRYWAIT P0, [R0+URZ], R3 ;  /* 0x00000003000075a7 */ /* 0x0022a400080011ff */
[----:B--2---:R-:W-:Y:S05]  /*88e0*/  @!P0 NANOSLEEP.SYNCS 0x989680 ;  /* 0x009896800000895d */ /* 0x004fea0003900000 */
[----:B------:R-:W2:Y:S02]  /*88f0*/  @!P0 SYNCS.PHASECHK.TRANS64 P0, [R0+URZ], R3 ;  /* 0x00000003000085a7 */ /* 0x000ea400080010ff */
[----:B--2---:R-:W-:Y:S05]  /*8900*/  @!P0 BRA `(.L_x_153) ;  /* 0xfffffffc00f08947 */ /* 0x004fea000383ffff */
[----:B------:R-:W-:Y:S05]  /*8910*/  BRA `(.L_x_154) ;  /* 0xffffff9c00447947 */ /* 0x000fea000383ffff */
.L_x_40:
[----:B----4-:R-:W-:-:S07]  /*8920*/  MOV R0, UR5 ;  /* 0x0000000500007c02 */ /* 0x010fce0008000f00 */
.L_x_155:
[----:B-1----:R1:W2:Y:S02]  /*8930*/  SYNCS.PHASECHK.TRANS64.TRYWAIT P0, [R0+URZ], R3 ;  /* 0x00000003000075a7 */ /* 0x0022a400080011ff */
[----:B--2---:R-:W-:Y:S05]  /*8940*/  @!P0 NANOSLEEP.SYNCS 0x989680 ;  /* 0x009896800000895d */ /* 0x004fea0003900000 */
[----:B------:R-:W2:Y:S02]  /*8950*/  @!P0 SYNCS.PHASECHK.TRANS64 P0, [R0+URZ], R3 ;  /* 0x00000003000085a7 */ /* 0x000ea400080010ff */
[----:B--2---:R-:W-:Y:S05]  /*8960*/  @!P0 BRA `(.L_x_155) ;  /* 0xfffffffc00f08947 */ /* 0x004fea000383ffff */
[----:B------:R-:W-:Y:S05]  /*8970*/  BRA `(.L_x_156) ;  /* 0xffffff9c00507947 */ /* 0x000fea000383ffff */
.L_x_41:
[----:B----4-:R-:W-:-:S07]  /*8980*/  MOV R0, UR5 ;  /* 0x0000000500007c02 */ /* 0x010fce0008000f00 */
.L_x_157:
[----:B-1----:R1:W2:Y:S02]  /*8990*/  SYNCS.PHASECHK.TRANS64.TRYWAIT P0, [R0+URZ], R3 ;  /* 0x00000003000075a7 */ /* 0x0022a400080011ff */
[----:B--2---:R-:W-:Y:S05]  /*89a0*/  @!P0 NANOSLEEP.SYNCS 0x989680 ;  /* 0x009896800000895d */ /* 0x004fea0003900000 */
[----:B------:R-:W2:Y:S02]  /*89b0*/  @!P0 SYNCS.PHASECHK.TRANS64 P0, [R0+URZ], R3 ;  /* 0x00000003000085a7 */ /* 0x000ea400080010ff */
[----:B--2---:R-:W-:Y:S05]  /*89c0*/  @!P0 BRA `(.L_x_157) ;  /* 0xfffffffc00f08947 */ /* 0x004fea000383ffff */
[----:B------:R-:W-:Y:S05]  /*89d0*/  BRA `(.L_x_158) ;  /* 0xffffff9c005c7947 */ /* 0x000fea000383ffff */
.L_x_42:
[----:B----4-:R-:W-:-:S07]  /*89e0*/  MOV R0, UR5 ;  /* 0x0000000500007c02 */ /* 0x010fce0008000f00 */
.L_x_159:
[----:B-1----:R1:W2:Y:S02]  /*89f0*/  SYNCS.PHASECHK.TRANS64.TRYWAIT P0, [R0+URZ], R3 ;  /* 0x00000003000075a7 */ /* 0x0022a400080011ff */
[----:B--2---:R-:W-:Y:S05]  /*8a00*/  @!P0 NANOSLEEP.SYNCS 0x989680 ;  /* 0x009896800000895d */ /* 0x004fea0003900000 */
[----:B------:R-:W2:Y:S02]  /*8a10*/  @!P0 SYNCS.PHASECHK.TRANS64 P0, [R0+URZ], R3 ;  /* 0x00000003000085a7 */ /* 0x000ea400080010ff */
[----:B--2---:R-:W-:Y:S05]  /*8a20*/  @!P0 BRA `(.L_x_159) ;  /* 0xfffffffc00f08947 */ /* 0x004fea000383ffff */
[----:B------:R-:W-:Y:S05]  /*8a30*/  BRA `(.L_x_160) ;  /* 0xffffff9c00687947 */ /* 0x000fea000383ffff */
.L_x_43:
[----:B----4-:R-:W-:-:S07]  /*8a40*/  MOV R0, UR5 ;  /* 0x0000000500007c02 */ /* 0x010fce0008000f00 */
.L_x_161:
[----:B-1----:R1:W2:Y:S02]  /*8a50*/  SYNCS.PHASECHK.TRANS64.TRYWAIT P0, [R0+URZ], R3 ;  /* 0x00000003000075a7 */ /* 0x0022a400080011ff */
[----:B--2---:R-:W-:Y:S05]  /*8a60*/  @!P0 NANOSLEEP.SYNCS 0x989680 ;  /* 0x009896800000895d */ /* 0x004fea0003900000 */
[----:B------:R-:W2:Y:S02]  /*8a70*/  @!P0 SYNCS.PHASECHK.TRANS64 P0, [R0+URZ], R3 ;  /* 0x00000003000085a7 */ /* 0x000ea400080010ff */
[----:B--2---:R-:W-:Y:S05]  /*8a80*/  @!P0 BRA `(.L_x_161) ;  /* 0xfffffffc00f08947 */ /* 0x004fea000383ffff */
[----:B------:R-:W-:Y:S05]  /*8a90*/  BRA `(.L_x_162) ;  /* 0xffffff9c00747947 */ /* 0x000fea000383ffff */
.L_x_44:
[----:B----4-:R-:W-:-:S07]  /*8aa0*/  MOV R0, UR5 ;  /* 0x0000000500007c02 */ /* 0x010fce0008000f00 */
.L_x_163:
[----:B-1----:R1:W2:Y:S02]  /*8ab0*/  SYNCS.PHASECHK.TRANS64.TRYWAIT P0, [R0+URZ], R3 ;  /* 0x00000003000075a7 */ /* 0x0022a400080011ff */
[----:B--2---:R-:W-:Y:S05]  /*8ac0*/  @!P0 NANOSLEEP.SYNCS 0x989680 ;  /* 0x009896800000895d */ /* 0x004fea0003900000 */
[----:B------:R-:W2:Y:S02]  /*8ad0*/  @!P0 SYNCS.PHASECHK.TRANS64 P0, [R0+URZ], R3 ;  /* 0x00000003000085a7 */ /* 0x000ea400080010ff */
[----:B--2---:R-:W-:Y:S05]  /*8ae0*/  @!P0 BRA `(.L_x_163) ;  /* 0xfffffffc00f08947 */ /* 0x004fea000383ffff */
[----:B------:R-:W-:Y:S05]  /*8af0*/  BRA `(.L_x_164) ;  /* 0xffffff9c00807947 */ /* 0x000fea000383ffff */
.L_x_45:
[----:B----4-:R-:W-:-:S07]  /*8b00*/  MOV R0, UR5 ;  /* 0x0000000500007c02 */ /* 0x010fce0008000f00 */
.L_x_165:
[----:B-1----:R1:W2:Y:S02]  /*8b10*/  SYNCS.PHASECHK.TRANS64.TRYWAIT P0, [R0+URZ], R3 ;  /* 0x00000003000075a7 */ /* 0x0022a400080011ff */
[----:B--2---:R-:W-:Y:S05]  /*8b20*/  @!P0 NANOSLEEP.SYNCS 0x989680 ;  /* 0x009896800000895d */ /* 0x004fea0003900000 */
[----:B------:R-:W2:Y:S02]  /*8b30*/  @!P0 SYNCS.PHASECHK.TRANS64 P0, [R0+URZ], R3 ;  /* 0x00000003000085a7 */ /* 0x000ea400080010ff */
[----:B--2---:R-:W-:Y:S05]  /*8b40*/  @!P0 BRA `(.L_x_165) ;  /* 0xfffffffc00f08947 */ /* 0x004fea000383ffff */
[----:B------:R-:W-:Y:S05]  /*8b50*/  BRA `(.L_x_166) ;  /* 0xffffff9c008c7947 */ /* 0x000fea000383ffff */
.L_x_46:
[----:B----4-:R-:W-:-:S07]  /*8b60*/  MOV R0, UR5 ;  /* 0x0000000500007c02 */ /* 0x010fce0008000f00 */
.L_x_167:
[----:B-1----:R1:W2:Y:S02]  /*8b70*/  SYNCS.PHASECHK.TRANS64.TRYWAIT P0, [R0+URZ], R3 ;  /* 0x00000003000075a7 */ /* 0x0022a400080011ff */
[----:B--2---:R-:W-:Y:S05]  /*8b80*/  @!P0 NANOSLEEP.SYNCS 0x989680 ;  /* 0x009896800000895d */ /* 0x004fea0003900000 */
[----:B------:R-:W2:Y:S02]  /*8b90*/  @!P0 SYNCS.PHASECHK.TRANS64 P0, [R0+URZ], R3 ;  /* 0x00000003000085a7 */ /* 0x000ea400080010ff */
[----:B--2---:R-:W-:Y:S05]  /*8ba0*/  @!P0 BRA `(.L_x_167) ;  /* 0xfffffffc00f08947 */ /* 0x004fea000383ffff */
[----:B------:R-:W-:Y:S05]  /*8bb0*/  BRA `(.L_x_168) ;  /* 0xffffff9c00987947 */ /* 0x000fea000383ffff */
.L_x_47:
[----:B----4-:R-:W-:-:S07]  /*8bc0*/  MOV R0, UR5 ;  /* 0x0000000500007c02 */ /* 0x010fce0008000f00 */
.L_x_169:
[----:B-1----:R1:W2:Y:S02]  /*8bd0*/  SYNCS.PHASECHK.TRANS64.TRYWAIT P0, [R0+URZ], R3 ;  /* 0x00000003000075a7 */ /* 0x0022a400080011ff */
[----:B--2---:R-:W-:Y:S05]  /*8be0*/  @!P0 NANOSLEEP.SYNCS 0x989680 ;  /* 0x009896800000895d */ /* 0x004fea0003900000 */
[----:B------:R-:W2:Y:S02]  /*8bf0*/  @!P0 SYNCS.PHASECHK.TRANS64 P0, [R0+URZ], R3 ;  /* 0x00000003000085a7 */ /* 0x000ea400080010ff */
[----:B--2---:R-:W-:Y:S05]  /*8c00*/  @!P0 BRA `(.L_x_169) ;  /* 0xfffffffc00f08947 */ /* 0x004fea000383ffff */
[----:B------:R-:W-:Y:S05]  /*8c10*/  BRA `(.L_x_170) ;  /* 0xffffff9c00a47947 */ /* 0x000fea000383ffff */
.L_x_48:
[----:B----4-:R-:W-:-:S07]  /*8c20*/  MOV R0, UR5 ;  /* 0x0000000500007c02 */ /* 0x010fce0008000f00 */
.L_x_171:
[----:B-1----:R1:W2:Y:S02]  /*8c30*/  SYNCS.PHASECHK.TRANS64.TRYWAIT P0, [R0+URZ], R3 ;  /* 0x00000003000075a7 */ /* 0x0022a400080011ff */
[----:B--2---:R-:W-:Y:S05]  /*8c40*/  @!P0 NANOSLEEP.SYNCS 0x989680 ;  /* 0x009896800000895d */ /* 0x004fea0003900000 */
[----:B------:R-:W2:Y:S02]  /*8c50*/  @!P0 SYNCS.PHASECHK.TRANS64 P0, [R0+URZ], R3 ;  /* 0x00000003000085a7 */ /* 0x000ea400080010ff */
[----:B--2---:R-:W-:Y:S05]  /*8c60*/  @!P0 BRA `(.L_x_171) ;  /* 0xfffffffc00f08947 */ /* 0x004fea000383ffff */
[----:B------:R-:W-:Y:S05]  /*8c70*/  BRA `(.L_x_172) ;  /* 0xffffff9c00b07947 */ /* 0x000fea000383ffff */
.L_x_49:
[----:B----4-:R-:W-:-:S07]  /*8c80*/  MOV R0, UR5 ;  /* 0x0000000500007c02 */ /* 0x010fce0008000f00 */
.L_x_173:
[----:B-1----:R1:W2:Y:S02]  /*8c90*/  SYNCS.PHASECHK.TRANS64.TRYWAIT P0, [R0+URZ], R3 ;  /* 0x00000003000075a7 */ /* 0x0022a400080011ff */
[----:B--2---:R-:W-:Y:S05]  /*8ca0*/  @!P0 NANOSLEEP.SYNCS 0x989680 ;  /* 0x009896800000895d */ /* 0x004fea0003900000 */
[----:B------:R-:W2:Y:S02]  /*8cb0*/  @!P0 SYNCS.PHASECHK.TRANS64 P0, [R0+URZ], R3 ;  /* 0x00000003000085a7 */ /* 0x000ea400080010ff */
[----:B--2---:R-:W-:Y:S05]  /*8cc0*/  @!P0 BRA `(.L_x_173) ;  /* 0xfffffffc00f08947 */ /* 0x004fea000383ffff */
[----:B------:R-:W-:Y:S05]  /*8cd0*/  BRA `(.L_x_174) ;  /* 0xffffff9c00bc7947 */ /* 0x000fea000383ffff */
.L_x_50:
[----:B----4-:R-:W-:-:S07]  /*8ce0*/  MOV R0, UR5 ;  /* 0x0000000500007c02 */ /* 0x010fce0008000f00 */
.L_x_175:
[----:B-1----:R1:W2:Y:S02]  /*8cf0*/  SYNCS.PHASECHK.TRANS64.TRYWAIT P0, [R0+URZ], R3 ;  /* 0x00000003000075a7 */ /* 0x0022a400080011ff */
[----:B--2---:R-:W-:Y:S05]  /*8d00*/  @!P0 NANOSLEEP.SYNCS 0x989680 ;  /* 0x009896800000895d */ /* 0x004fea0003900000 */
[----:B------:R-:W2:Y:S02]  /*8d10*/  @!P0 SYNCS.PHASECHK.TRANS64 P0, [R0+URZ], R3 ;  /* 0x00000003000085a7 */ /* 0x000ea400080010ff */
[----:B--2---:R-:W-:Y:S05]  /*8d20*/  @!P0 BRA `(.L_x_175) ;  /* 0xfffffffc00f08947 */ /* 0x004fea000383ffff */
[----:B------:R-:W-:Y:S05]  /*8d30*/  BRA `(.L_x_176) ;  /* 0xffffff9c00c87947 */ /* 0x000fea000383ffff */
.L_x_51:
[----:B----4-:R-:W-:-:S07]  /*8d40*/  MOV R0, UR5 ;  /* 0x0000000500007c02 */ /* 0x010fce0008000f00 */
.L_x_177:
[----:B-1----:R1:W2:Y:S02]  /*8d50*/  SYNCS.PHASECHK.TRANS64.TRYWAIT P0, [R0+URZ], R3 ;  /* 0x00000003000075a7 */ /* 0x0022a400080011ff */
[----:B--2---:R-:W-:Y:S05]  /*8d60*/  @!P0 NANOSLEEP.SYNCS 0x989680 ;  /* 0x009896800000895d */ /* 0x004fea0003900000 */
[----:B------:R-:W2:Y:S02]  /*8d70*/  @!P0 SYNCS.PHASECHK.TRANS64 P0, [R0+URZ], R3 ;  /* 0x00000003000085a7 */ /* 0x000ea400080010ff */
[----:B--2---:R-:W-:Y:S05]  /*8d80*/  @!P0 BRA `(.L_x_177) ;  /* 0xfffffffc00f08947 */ /* 0x004fea000383ffff */
[----:B------:R-:W-:Y:S05]  /*8d90*/  BRA `(.L_x_178) ;  /* 0xffffff9c00d47947 */ /* 0x000fea000383ffff */
.L_x_52:
[----:B----4-:R-:W-:-:S07]  /*8da0*/  MOV R0, UR5 ;  /* 0x0000000500007c02 */ /* 0x010fce0008000f00 */
.L_x_179:
[----:B-1----:R1:W2:Y:S02]  /*8db0*/  SYNCS.PHASECHK.TRANS64.TRYWAIT P0, [R0+URZ], R3 ;  /* 0x00000003000075a7 */ /* 0x0022a400080011ff */
[----:B--2---:R-:W-:Y:S05]  /*8dc0*/  @!P0 NANOSLEEP.SYNCS 0x989680 ;  /* 0x009896800000895d */ /* 0x004fea0003900000 */
[----:B------:R-:W2:Y:S02]  /*8dd0*/  @!P0 SYNCS.PHASECHK.TRANS64 P0, [R0+URZ], R3 ;  /* 0x00000003000085a7 */ /* 0x000ea400080010ff */
[----:B--2---:R-:W-:Y:S05]  /*8de0*/  @!P0 BRA `(.L_x_179) ;  /* 0xfffffffc00f08947 */ /* 0x004fea000383ffff */
[----:B------:R-:W-:Y:S05]  /*8df0*/  BRA `(.L_x_180) ;  /* 0xffffff9c00e07947 */ /* 0x000fea000383ffff */
.L_x_55:
[----:B-1----:R1:W2:Y:S02]  /*8e00*/  SYNCS.PHASECHK.TRANS64.TRYWAIT P0, [R0+URZ+0x1c0], R5 ;  /* 0x0001c005000075a7 */ /* 0x0022a400080011ff */
[----:B--2---:R-:W-:Y:S05]  /*8e10*/  @!P0 NANOSLEEP.SYNCS 0x989680 ;  /* 0x009896800000895d */ /* 0x004fea0003900000 */
[----:B------:R-:W2:Y:S02]  /*8e20*/  @!P0 SYNCS.PHASECHK.TRANS64 P0, [R0+URZ+0x1c0], R5 ;  /* 0x0001c005000085a7 */ /* 0x000ea400080010ff */
[----:B--2---:R-:W-:Y:S05]  /*8e30*/  @!P0 BRA `(.L_x_55) ;  /* 0xfffffffc00f08947 */ /* 0x004fea000383ffff */
[----:B------:R-:W-:Y:S05]  /*8e40*/  BRA `(.L_x_181) ;  /* 0xffffffa0003c7947 */ /* 0x000fea000383ffff */
.L_x_56:
[----:B------:R-:W-:-:S07]  /*8e50*/  MOV R0, UR5 ;  /* 0x0000000500007c02 */ /* 0x000fce0008000f00 */
.L_x_182:
[----:B-1----:R1:W2:Y:S02]  /*8e60*/  SYNCS.PHASECHK.TRANS64.TRYWAIT P0, [R0+URZ+0x170], R5 ;  /* 0x00017005000075a7 */ /* 0x0022a400080011ff */
[----:B--2---:R-:W-:Y:S05]  /*8e70*/  @!P0 NANOSLEEP.SYNCS 0x989680 ;  /* 0x009896800000895d */ /* 0x004fea0003900000 */
[----:B------:R-:W2:Y:S02]  /*8e80*/  @!P0 SYNCS.PHASECHK.TRANS64 P0, [R0+URZ+0x170], R5 ;  /* 0x00017005000085a7 */ /* 0x000ea400080010ff */
[----:B--2---:R-:W-:Y:S05]  /*8e90*/  @!P0 BRA `(.L_x_182) ;  /* 0xfffffffc00f08947 */ /* 0x004fea000383ffff */
[----:B------:R-:W-:Y:S05]  /*8ea0*/  BRA `(.L_x_183) ;  /* 0xffffffa0004c7947 */ /* 0x000fea000383ffff */
.L_x_57:
[----:B-1----:R1:W2:Y:S02]  /*8eb0*/  SYNCS.PHASECHK.TRANS64.TRYWAIT P1, [R0+URZ+0x160], R5 ;  /* 0x00016005000075a7 */ /* 0x0022a400080211ff */
[----:B--2---:R-:W-:Y:S05]  /*8ec0*/  @!P1 NANOSLEEP.SYNCS 0x989680 ;  /* 0x009896800000995d */ /* 0x004fea0003900000 */
[----:B------:R-:W2:Y:S02]  /*8ed0*/  @!P1 SYNCS.PHASECHK.TRANS64 P1, [R0+URZ+0x160], R5 ;  /* 0x00016005000095a7 */ /* 0x000ea400080210ff */
[----:B--2---:R-:W-:Y:S05]  /*8ee0*/  @!P1 BRA `(.L_x_57) ;  /* 0xfffffffc00f09947 */ /* 0x004fea000383ffff */
[----:B------:R-:W-:Y:S05]  /*8ef0*/  BRA `(.L_x_184) ;  /* 0xffffffa0007c7947 */ /* 0x000fea000383ffff */
.L_x_60:
[----:B------:R-:W-:-:S07]  /*8f00*/  MOV R0, UR5 ;  /* 0x0000000500007c02 */ /* 0x000fce0008000f00 */
.L_x_185:
[----:B-1----:R1:W2:Y:S02]  /*8f10*/  SYNCS.PHASECHK.TRANS64.TRYWAIT P0, [R0+URZ+0x170], R3 ;  /* 0x00017003000075a7 */ /* 0x0022a400080011ff */
[----:B--2---:R-:W-:Y:S05]  /*8f20*/  @!P0 NANOSLEEP.SYNCS 0x989680 ;  /* 0x009896800000895d */ /* 0x004fea0003900000 */
[----:B------:R-:W2:Y:S02]  /*8f30*/  @!P0 SYNCS.PHASECHK.TRANS64 P0, [R0+URZ+0x170], R3 ;  /* 0x00017003000085a7 */ /* 0x000ea400080010ff */
[----:B--2---:R-:W-:Y:S05]  /*8f40*/  @!P0 BRA `(.L_x_185) ;  /* 0xfffffffc00f08947 */ /* 0x004fea000383ffff */
[----:B------:R-:W-:Y:S05]  /*8f50*/  BRA `(.L_x_59) ;  /* 0xffffffa000d07947 */ /* 0x000fea000383ffff */
.L_x_67:
[----:B-1----:R1:W2:Y:S02]  /*8f60*/  SYNCS.PHASECHK.TRANS64.TRYWAIT P1, [R0+URZ+0x160], R5 ;  /* 0x00016005000075a7 */ /* 0x0022a400080211ff */
[----:B--2---:R-:W-:Y:S05]  /*8f70*/  @!P1 NANOSLEEP.SYNCS 0x989680 ;  /* 0x009896800000995d */ /* 0x004fea0003900000 */
[----:B------:R-:W2:Y:S02]  /*8f80*/  @!P1 SYNCS.PHASECHK.TRANS64 P1, [R0+URZ+0x160], R5 ;  /* 0x00016005000095a7 */ /* 0x000ea400080210ff */
[----:B--2---:R-:W-:Y:S05]  /*8f90*/  @!P1 BRA `(.L_x_67) ;  /* 0xfffffffc00f09947 */ /* 0x004fea000383ffff */
[----:B------:R-:W-:Y:S05]  /*8fa0*/  BRA `(.L_x_186) ;  /* 0xffffffa800307947 */ /* 0x000fea000383ffff */
.L_x_68:
[----:B------:R-:W-:-:S07]  /*8fb0*/  MOV R3, UR8 ;  /* 0x0000000800037c02 */ /* 0x000fce0008000f00 */
.L_x_187:
[----:B-1----:R1:W2:Y:S02]  /*8fc0*/  SYNCS.PHASECHK.TRANS64.TRYWAIT P0, [R3+URZ+0x1a0], R0 ;  /* 0x0001a000030075a7 */ /* 0x0022a400080011ff */
[----:B--2---:R-:W-:Y:S05]  /*8fd0*/  @!P0 NANOSLEEP.SYNCS 0x989680 ;  /* 0x009896800000895d */ /* 0x004fea0003900000 */
[----:B------:R-:W2:Y:S02]  /*8fe0*/  @!P0 SYNCS.PHASECHK.TRANS64 P0, [R3+URZ+0x1a0], R0 ;  /* 0x0001a000030085a7 */ /* 0x000ea400080010ff */
[----:B--2---:R-:W-:Y:S05]  /*8ff0*/  @!P0 BRA `(.L_x_187) ;  /* 0xfffffffc00f08947 */ /* 0x004fea000383ffff */
[----:B------:R-:W-:Y:S05]  /*9000*/  BRA `(.L_x_188) ;  /* 0xffffffa800807947 */ /* 0x000fea000383ffff */
.L_x_71:
[----:B------:R-:W-:Y:S07]  /*9010*/  MOV R0, UR7 ;  /* 0x0000000700007c02 */ /* 0x000fee0008000f00 */
.L_x_189:
[----:B-1----:R1:W2:Y:S02]  /*9020*/  SYNCS.PHASECHK.TRANS64.TRYWAIT P0, [R0+URZ], R3 ;  /* 0x00000003000075a7 */ /* 0x0022a400080011ff */
[----:B--2---:R-:W-:Y:S05]  /*9030*/  @!P0 NANOSLEEP.SYNCS 0x989680 ;  /* 0x009896800000895d */ /* 0x004fea0003900000 */
[----:B------:R-:W2:Y:S02]  /*9040*/  @!P0 SYNCS.PHASECHK.TRANS64 P0, [R0+URZ], R3 ;  /* 0x00000003000085a7 */ /* 0x000ea400080010ff */
[----:B--2---:R-:W-:Y:S05]  /*9050*/  @!P0 BRA `(.L_x_189) ;  /* 0xfffffffc00f08947 */ /* 0x004fea000383ffff */
[----:B------:R-:W-:Y:S05]  /*9060*/  BRA `(.L_x_70) ;  /* 0xffffffa8009c7947 */ /* 0x000fea000383ffff */
.L_x_74:
[----:B------:R-:W-:-:S07]  /*9070*/  MOV R0, UR5 ;  /* 0x0000000500007c02 */ /* 0x000fce0008000f00 */
.L_x_190:
[----:B--2---:R2:W3:Y:S02]  /*9080*/  SYNCS.PHASECHK.TRANS64.TRYWAIT P0, [R0+URZ], R3 ;  /* 0x00000003000075a7 */ /* 0x0044e400080011ff */
[----:B---3--:R-:W-:Y:S05]  /*9090*/  @!P0 NANOSLEEP.SYNCS 0x989680 ;  /* 0x009896800000895d */ /* 0x008fea0003900000 */
[----:B------:R-:W3:Y:S02]  /*90a0*/  @!P0 SYNCS.PHASECHK.TRANS64 P0, [R0+URZ], R3 ;  /* 0x00000003000085a7 */ /* 0x000ee400080010ff */
[----:B---3--:R-:W-:Y:S05]  /*90b0*/  @!P0 BRA `(.L_x_190) ;  /* 0xfffffffc00f08947 */ /* 0x008fea000383ffff */
[----:B------:R-:W-:Y:S05]  /*90c0*/  BRA `(.L_x_191) ;  /* 0xffffffac00507947 */ /* 0x000fea000383ffff */
.L_x_75:
[----:B------:R-:W-:-:S07]  /*90d0*/  MOV R0, UR5 ;  /* 0x0000000500007c02 */ /* 0x000fce0008000f00 */
.L_x_192:
[----:B-1----:R1:W2:Y:S02]  /*90e0*/  SYNCS.PHASECHK.TRANS64.TRYWAIT P0, [R0+URZ], R3 ;  /* 0x00000003000075a7 */ /* 0x0022a400080011ff */
[----:B--2---:R-:W-:Y:S05]  /*90f0*/  @!P0 NANOSLEEP.SYNCS 0x989680 ;  /* 0x009896800000895d */ /* 0x004fea0003900000 */
[----:B------:R-:W2:Y:S02]  /*9100*/  @!P0 SYNCS.PHASECHK.TRANS64 P0, [R0+URZ], R3 ;  /* 0x00000003000085a7 */ /* 0x000ea400080010ff */
[----:B--2---:R-:W-:Y:S05]  /*9110*/  @!P0 BRA `(.L_x_192) ;  /* 0xfffffffc00f08947 */ /* 0x004fea000383ffff */
[----:B------:R-:W-:Y:S05]  /*9120*/  BRA `(.L_x_193) ;  /* 0xffffffac005c7947 */ /* 0x000fea000383ffff */
.L_x_76:
[----:B------:R-:W-:-:S07]  /*9130*/  MOV R0, UR5 ;  /* 0x0000000500007c02 */ /* 0x000fce0008000f00 */
.L_x_194:
[----:B-1----:R1:W2:Y:S02]  /*9140*/  SYNCS.PHASECHK.TRANS64.TRYWAIT P0, [R0+URZ], R3 ;  /* 0x00000003000075a7 */ /* 0x0022a400080011ff */
[----:B--2---:R-:W-:Y:S05]  /*9150*/  @!P0 NANOSLEEP.SYNCS 0x989680 ;  /* 0x009896800000895d */ /* 0x004fea0003900000 */
[----:B------:R-:W2:Y:S02]  /*9160*/  @!P0 SYNCS.PHASECHK.TRANS64 P0, [R0+URZ], R3 ;  /* 0x00000003000085a7 */ /* 0x000ea400080010ff */
[----:B--2---:R-:W-:Y:S05]  /*9170*/  @!P0 BRA `(.L_x_194) ;  /* 0xfffffffc00f08947 */ /* 0x004fea000383ffff */
[----:B------:R-:W-:Y:S05]  /*9180*/  BRA `(.L_x_195) ;  /* 0xffffffac00687947 */ /* 0x000fea000383ffff */
.L_x_77:
[----:B------:R-:W-:-:S07]  /*9190*/  MOV R0, UR7 ;  /* 0x0000000700007c02 */ /* 0x000fce0008000f00 */
.L_x_196:
[----:B-1----:R1:W2:Y:S02]  /*91a0*/  SYNCS.PHASECHK.TRANS64.TRYWAIT P0, [R0+URZ], R3 ;  /* 0x00000003000075a7 */ /* 0x0022a400080011ff */
[----:B--2---:R-:W-:Y:S05]  /*91b0*/  @!P0 NANOSLEEP.SYNCS 0x989680 ;  /* 0x009896800000895d */ /* 0x004fea0003900000 */
[----:B------:R-:W2:Y:S02]  /*91c0*/  @!P0 SYNCS.PHASECHK.TRANS64 P0, [R0+URZ], R3 ;  /* 0x00000003000085a7 */ /* 0x000ea400080010ff */
[----:B--2---:R-:W-:Y:S05]  /*91d0*/  @!P0 BRA `(.L_x_196) ;  /* 0xfffffffc00f08947 */ /* 0x004fea000383ffff */
[----:B------:R-:W-:Y:S05]  /*91e0*/  BRA `(.L_x_197) ;  /* 0xffffffac00747947 */ /* 0x000fea000383ffff */
.L_x_82:
[----:B--2---:R2:W3:Y:S02]  /*91f0*/  SYNCS.PHASECHK.TRANS64.TRYWAIT P0, [R0+URZ+0x160], R3 ;  /* 0x00016003000075a7 */ /* 0x0044e400080011ff */
[----:B---3--:R-:W-:Y:S05]  /*9200*/  @!P0 NANOSLEEP.SYNCS 0x989680 ;  /* 0x009896800000895d */ /* 0x008fea0003900000 */
[----:B------:R-:W3:Y:S02]  /*9210*/  @!P0 SYNCS.PHASECHK.TRANS64 P0, [R0+URZ+0x160], R3 ;  /* 0x00016003000085a7 */ /* 0x000ee400080010ff */
[----:B---3--:R-:W-:Y:S05]  /*9220*/  @!P0 BRA `(.L_x_82) ;  /* 0xfffffffc00f08947 */ /* 0x008fea000383ffff */
[----:B------:R-:W-:Y:S05]  /*9230*/  BRA `(.L_x_198) ;  /* 0xffffffb000807947 */ /* 0x000fea000383ffff */
.L_x_85:
[----:B------:R-:W-:Y:S07]  /*9240*/  MOV R0, UR7 ;  /* 0x0000000700007c02 */ /* 0x000fee0008000f00 */
.L_x_199:
[----:B--2---:R2:W3:Y:S02]  /*9250*/  SYNCS.PHASECHK.TRANS64.TRYWAIT P0, [R0+URZ+0x158], R3 ;  /* 0x00015803000075a7 */ /* 0x0044e400080011ff */
[----:B---3--:R-:W-:Y:S05]  /*9260*/  @!P0 NANOSLEEP.SYNCS 0x989680 ;  /* 0x009896800000895d */ /* 0x008fea0003900000 */
[----:B------:R-:W3:Y:S02]  /*9270*/  @!P0 SYNCS.PHASECHK.TRANS64 P0, [R0+URZ+0x158], R3 ;  /* 0x00015803000085a7 */ /* 0x000ee400080010ff */
[----:B---3--:R-:W-:Y:S05]  /*9280*/  @!P0 BRA `(.L_x_199) ;  /* 0xfffffffc00f08947 */ /* 0x008fea000383ffff */
[----:B------:R-:W-:Y:S05]  /*9290*/  BRA `(.L_x_84) ;  /* 0xffffffb400607947 */ /* 0x000fea000383ffff */
.L_x_88:
[----:B------:R-:W-:Y:S07]  /*92a0*/  MOV R3, UR7 ;  /* 0x0000000700037c02 */ /* 0x000fee0008000f00 */
.L_x_200:
[----:B-1----:R1:W2:Y:S02]  /*92b0*/  SYNCS.PHASECHK.TRANS64.TRYWAIT P0, [R3+URZ+0x130], R12 ;  /* 0x0001300c030075a7 */ /* 0x0022a400080011ff */
[----:B--2---:R-:W-:Y:S05]  /*92c0*/  @!P0 NANOSLEEP.SYNCS 0x989680 ;  /* 0x009896800000895d */ /* 0x004fea0003900000 */
[----:B------:R-:W2:Y:S02]  /*92d0*/  @!P0 SYNCS.PHASECHK.TRANS64 P0, [R3+URZ+0x130], R12 ;  /* 0x0001300c030085a7 */ /* 0x000ea400080010ff */
[----:B--2---:R-:W-:Y:S05]  /*92e0*/  @!P0 BRA `(.L_x_200) ;  /* 0xfffffffc00f08947 */ /* 0x004fea000383ffff */
[----:B------:R-:W-:Y:S05]  /*92f0*/  BRA `(.L_x_201) ;  /* 0xffffffb400d87947 */ /* 0x000fea000383ffff */
.L_x_89:
[----:B-1----:R-:W-:Y:S07]  /*9300*/  MOV R3, UR7 ;  /* 0x0000000700037c02 */ /* 0x002fee0008000f00 */
.L_x_202:
[----:B-1----:R1:W2:Y:S02]  /*9310*/  SYNCS.PHASECHK.TRANS64.TRYWAIT P0, [R3+URZ+0x138], R12 ;  /* 0x0001380c030075a7 */ /* 0x0022a400080011ff */
[----:B--2---:R-:W-:Y:S05]  /*9320*/  @!P0 NANOSLEEP.SYNCS 0x989680 ;  /* 0x009896800000895d */ /* 0x004fea0003900000 */
[----:B------:R-:W2:Y:S02]  /*9330*/  @!P0 SYNCS.PHASECHK.TRANS64 P0, [R3+URZ+0x138], R12 ;  /* 0x0001380c030085a7 */ /* 0x000ea400080010ff */
[----:B--2---:R-:W-:Y:S05]  /*9340*/  @!P0 BRA `(.L_x_202) ;  /* 0xfffffffc00f08947 */ /* 0x004fea000383ffff */
[----:B------:R-:W-:Y:S05]  /*9350*/  BRA `(.L_x_203) ;  /* 0xffffffb800147947 */ /* 0x000fea000383ffff */
.L_x_90:
[----:B-1----:R-:W-:Y:S07]  /*9360*/  MOV R3, UR7 ;  /* 0x0000000700037c02 */ /* 0x002fee0008000f00 */
.L_x_204:
[----:B-1----:R1:W2:Y:S02]  /*9370*/  SYNCS.PHASECHK.TRANS64.TRYWAIT P0, [R3+URZ+0x140], R12 ;  /* 0x0001400c030075a7 */ /* 0x0022a400080011ff */
[----:B--2---:R-:W-:Y:S05]  /*9380*/  @!P0 NANOSLEEP.SYNCS 0x989680 ;  /* 0x009896800000895d */ /* 0x004fea0003900000 */
[----:B------:R-:W2:Y:S02]  /*9390*/  @!P0 SYNCS.PHASECHK.TRANS64 P0, [R3+URZ+0x140], R12 ;  /* 0x0001400c030085a7 */ /* 0x000ea400080010ff */
[----:B--2---:R-:W-:Y:S05]  /*93a0*/  @!P0 BRA `(.L_x_204) ;  /* 0xfffffffc00f08947 */ /* 0x004fea000383ffff */
[----:B------:R-:W-:Y:S05]  /*93b0*/  BRA `(.L_x_205) ;  /* 0xffffffb8005c7947 */ /* 0x000fea000383ffff */
.L_x_91:
[----:B------:R-:W-:Y:S07]  /*93c0*/  MOV R3, UR7 ;  /* 0x0000000700037c02 */ /* 0x000fee0008000f00 */
.L_x_206:
[----:B-1----:R1:W2:Y:S02]  /*93d0*/  SYNCS.PHASECHK.TRANS64.TRYWAIT P0, [R3+URZ+0x148], R12 ;  /* 0x0001480c030075a7 */ /* 0x0022a400080011ff */
[----:B--2---:R-:W-:Y:S05]  /*93e0*/  @!P0 NANOSLEEP.SYNCS 0x989680 ;  /* 0x009896800000895d */ /* 0x004fea0003900000 */
[----:B------:R-:W2:Y:S02]  /*93f0*/  @!P0 SYNCS.PHASECHK.TRANS64 P0, [R3+URZ+0x148], R12 ;  /* 0x0001480c030085a7 */ /* 0x000ea400080010ff */
[----:B--2---:R-:W-:Y:S05]  /*9400*/  @!P0 BRA `(.L_x_206) ;  /* 0xfffffffc00f08947 */ /* 0x004fea000383ffff */
[----:B------:R-:W-:Y:S05]  /*9410*/  BRA `(.L_x_207) ;  /* 0xffffffb800e47947 */ /* 0x000fea000383ffff */
.L_x_93:
[----:B------:R-:W-:-:S07]  /*9420*/  MOV R0, UR7 ;  /* 0x0000000700007c02 */ /* 0x000fce0008000f00 */
.L_x_208:
[----:B-1----:R1:W3:Y:S02]  /*9430*/  SYNCS.PHASECHK.TRANS64.TRYWAIT P0, [R0+URZ+0x130], R3 ;  /* 0x00013003000075a7 */ /* 0x0022e400080011ff */
[----:B---3--:R-:W-:Y:S05]  /*9440*/  @!P0 NANOSLEEP.SYNCS 0x989680 ;  /* 0x009896800000895d */ /* 0x008fea0003900000 */
[----:B------:R-:W3:Y:S02]  /*9450*/  @!P0 SYNCS.PHASECHK.TRANS64 P0, [R0+URZ+0x130], R3 ;  /* 0x00013003000085a7 */ /* 0x000ee400080010ff */
[----:B---3--:R-:W-:Y:S05]  /*9460*/  @!P0 BRA `(.L_x_208) ;  /* 0xfffffffc00f08947 */ /* 0x008fea000383ffff */
[----:B------:R-:W-:Y:S05]  /*9470*/  BRA `(.L_x_209) ;  /* 0xffffffbc00547947 */ /* 0x000fea000383ffff */
.L_x_94:
[----:B-1----:R-:W-:-:S07]  /*9480*/  MOV R0, UR7 ;  /* 0x0000000700007c02 */ /* 0x002fce0008000f00 */
.L_x_210:
[----:B-1----:R1:W3:Y:S02]  /*9490*/  SYNCS.PHASECHK.TRANS64.TRYWAIT P0, [R0+URZ+0x138], R3 ;  /* 0x00013803000075a7 */ /* 0x0022e400080011ff */
[----:B---3--:R-:W-:Y:S05]  /*94a0*/  @!P0 NANOSLEEP.SYNCS 0x989680 ;  /* 0x009896800000895d */ /* 0x008fea0003900000 */
[----:B------:R-:W3:Y:S02]  /*94b0*/  @!P0 SYNCS.PHASECHK.TRANS64 P0, [R0+URZ+0x138], R3 ;  /* 0x00013803000085a7 */ /* 0x000ee400080010ff */
[----:B---3--:R-:W-:Y:S05]  /*94c0*/  @!P0 BRA `(.L_x_210) ;  /* 0xfffffffc00f08947 */ /* 0x008fea000383ffff */
[----:B------:R-:W-:Y:S05]  /*94d0*/  BRA `(.L_x_211) ;  /* 0xffffffbc00447947 */ /* 0x000fea000383ffff */
.L_x_95:
[----:B-1----:R-:W-:-:S07]  /*94e0*/  MOV R0, UR7 ;  /* 0x0000000700007c02 */ /* 0x002fce0008000f00 */
.L_x_212:
[----:B-1----:R1:W3:Y:S02]  /*94f0*/  SYNCS.PHASECHK.TRANS64.TRYWAIT P0, [R0+URZ+0x140], R3 ;  /* 0x00014003000075a7 */ /* 0x0022e400080011ff */
[----:B---3--:R-:W-:Y:S05]  /*9500*/  @!P0 NANOSLEEP.SYNCS 0x989680 ;  /* 0x009896800000895d */ /* 0x008fea0003900000 */
[----:B------:R-:W3:Y:S02]  /*9510*/  @!P0 SYNCS.PHASECHK.TRANS64 P0, [R0+URZ+0x140], R3 ;  /* 0x00014003000085a7 */ /* 0x000ee400080010ff */
[----:B---3--:R-:W-:Y:S05]  /*9520*/  @!P0 BRA `(.L_x_212) ;  /* 0xfffffffc00f08947 */ /* 0x008fea000383ffff */
[----:B------:R-:W-:Y:S05]  /*9530*/  BRA `(.L_x_213) ;  /* 0xffffffbc00347947 */ /* 0x000fea000383ffff */
.L_x_97:
[----:B--2---:R2:W4:Y:S02]  /*9540*/  SYNCS.PHASECHK.TRANS64.TRYWAIT P0, [R0+URZ+0x160], R3 ;  /* 0x00016003000075a7 */ /* 0x00452400080011ff */
[----:B----4-:R-:W-:Y:S05]  /*9550*/  @!P0 NANOSLEEP.SYNCS 0x989680 ;  /* 0x009896800000895d */ /* 0x010fea0003900000 */
[----:B------:R-:W4:Y:S02]  /*9560*/  @!P0 SYNCS.PHASECHK.TRANS64 P0, [R0+URZ+0x160], R3 ;  /* 0x00016003000085a7 */ /* 0x000f2400080010ff */
[----:B----4-:R-:W-:Y:S05]  /*9570*/  @!P0 BRA `(.L_x_97) ;  /* 0xfffffffc00f08947 */ /* 0x010fea000383ffff */
[----:B------:R-:W-:Y:S05]  /*9580*/  BRA `(.L_x_214) ;  /* 0xffffffc000087947 */ /* 0x000fea000383ffff */
.L_x_108:
[----:B-1----:R-:W-:Y:S04]  /*9590*/  MOV R2, UR48 ;  /* 0x0000003000027c02 */ /* 0x002fe80008000f00 */
[----:B------:R1:W3:Y:S03]  /*95a0*/  SYNCS.PHASECHK.TRANS64.TRYWAIT P1, [R2+URZ+0x110], R3 ;  /* 0x00011003020075a7 */ /* 0x0002e600080211ff */
[----:B---3--:R-:W-:Y:S05]  /*95b0*/  @!P1 NANOSLEEP.SYNCS 0x989680 ;  /* 0x009896800000995d */ /* 0x008fea0003900000 */
[----:B------:R-:W3:Y:S02]  /*95c0*/  @!P1 SYNCS.PHASECHK.TRANS64 P1, [R2+URZ+0x110], R3 ;  /* 0x00011003020095a7 */ /* 0x000ee400080210ff */
[----:B---3--:R-:W-:Y:S05]  /*95d0*/  @!P1 BRA `(.L_x_108) ;  /* 0xfffffffc00ec9947 */ /* 0x008fea000383ffff */
[----:B------:R-:W-:Y:S05]  /*95e0*/  BRA `(.L_x_107) ;  /* 0xffffffcc00147947 */ /* 0x000fea000383ffff */
.L_x_110:
[----:B-1----:R1:W4:Y:S02]  /*95f0*/  SYNCS.PHASECHK.TRANS64.TRYWAIT P0, [R79+URZ+0x180], R0 ;  /* 0x000180004f0075a7 */ /* 0x00232400080011ff */
[----:B----4-:R-:W-:Y:S05]  /*9600*/  @!P0 NANOSLEEP.SYNCS 0x989680 ;  /* 0x009896800000895d */ /* 0x010fea0003900000 */
[----:B------:R-:W4:Y:S02]  /*9610*/  @!P0 SYNCS.PHASECHK.TRANS64 P0, [R79+URZ+0x180], R0 ;  /* 0x000180004f0085a7 */ /* 0x000f2400080010ff */
[----:B----4-:R-:W-:Y:S05]  /*9620*/  @!P0 BRA `(.L_x_110) ;  /* 0xfffffffc00f08947 */ /* 0x010fea000383ffff */
[----:B------:R-:W-:Y:S05]  /*9630*/  BRA `(.L_x_109) ;  /* 0xffffffcc00387947 */ /* 0x000fea000383ffff */
.L_x_119:
[----:B--2---:R2:W4:Y:S02]  /*9640*/  SYNCS.PHASECHK.TRANS64.TRYWAIT P0, [R3+URZ+0x110], R0 ;  /* 0x00011000030075a7 */ /* 0x00452400080011ff */
[----:B----4-:R-:W-:Y:S05]  /*9650*/  @!P0 NANOSLEEP.SYNCS 0x989680 ;  /* 0x009896800000895d */ /* 0x010fea0003900000 */
[----:B------:R-:W4:Y:S02]  /*9660*/  @!P0 SYNCS.PHASECHK.TRANS64 P0, [R3+URZ+0x110], R0 ;  /* 0x00011000030085a7 */ /* 0x000f2400080010ff */
[----:B----4-:R-:W-:Y:S05]  /*9670*/  @!P0 BRA `(.L_x_119) ;  /* 0xfffffffc00f08947 */ /* 0x010fea000383ffff */
[----:B------:R-:W-:Y:S05]  /*9680*/  BRA `(.L_x_118) ;  /* 0xffffffd400247947 */ /* 0x000fea000383ffff */
.L_x_127:
[----:B--2---:R2:W4:Y:S02]  /*9690*/  SYNCS.PHASECHK.TRANS64.TRYWAIT P0, [R83+URZ+0x110], R4 ;  /* 0x00011004530075a7 */ /* 0x00452400080011ff */
[----:B----4-:R-:W-:Y:S05]  /*96a0*/  @!P0 NANOSLEEP.SYNCS 0x989680 ;  /* 0x009896800000895d */ /* 0x010fea0003900000 */
[----:B------:R-:W4:Y:S02]  /*96b0*/  @!P0 SYNCS.PHASECHK.TRANS64 P0, [R83+URZ+0x110], R4 ;  /* 0x00011004530085a7 */ /* 0x000f2400080010ff */
[----:B----4-:R-:W-:Y:S05]  /*96c0*/  @!P0 BRA `(.L_x_127) ;  /* 0xfffffffc00f08947 */ /* 0x010fea000383ffff */
[----:B------:R-:W-:Y:S05]  /*96d0*/  BRA `(.L_x_126) ;  /* 0xffffffdc00307947 */ /* 0x000fea000383ffff */
.L_x_135:
[----:B--2---:R2:W4:Y:S02]  /*96e0*/  SYNCS.PHASECHK.TRANS64.TRYWAIT P0, [R88+URZ+0x110], R3 ;  /* 0x00011003580075a7 */ /* 0x00452400080011ff */
[----:B----4-:R-:W-:Y:S05]  /*96f0*/  @!P0 NANOSLEEP.SYNCS 0x989680 ;  /* 0x009896800000895d */ /* 0x010fea0003900000 */
[----:B------:R-:W4:Y:S02]  /*9700*/  @!P0 SYNCS.PHASECHK.TRANS64 P0, [R88+URZ+0x110], R3 ;  /* 0x00011003580085a7 */ /* 0x000f2400080010ff */
[----:B----4-:R-:W-:Y:S05]  /*9710*/  @!P0 BRA `(.L_x_135) ;  /* 0xfffffffc00f08947 */ /* 0x010fea000383ffff */
[----:B------:R-:W-:Y:S05]  /*9720*/  BRA `(.L_x_134) ;  /* 0xffffffe4003c7947 */ /* 0x000fea000383ffff */
        .weak           $__internal_0_$__cuda_sm10x_tcgen05_guardrail_trap_col_being_dealloced_not_returned_by_alloc
        .type           $__internal_0_$__cuda_sm10x_tcgen05_guardrail_trap_col_being_dealloced_not_returned_by_alloc,@function
        .size           $__internal_0_$__cuda_sm10x_tcgen05_guardrail_trap_col_being_dealloced_not_returned_by_alloc,($__internal_1_$__cuda_sm10x_tcgen05_guardrail_trap_phase_invalid_during_alloc - $__internal_0_$__cuda_sm10x_tcgen05_guardrail_trap_col_being_dealloced_not_returned_by_alloc)
$__internal_0_$__cuda_sm10x_tcgen05_guardrail_trap_col_being_dealloced_not_returned_by_alloc:
[----:B------:R-:W-:Y:S05]  /*9730*/  BPT.TRAP 0x1 ;  /* 0x000000040000795c */ /* 0x000fea0000300000 */
[----:B------:R-:W-:-:S04]  /*9740*/  HFMA2 R3, -RZ, RZ, 0, 0 ;  /* 0x00000000ff037431 */ /* 0x000fc800000001ff */
[----:B------:R-:W-:Y:S05]  /*9750*/  RET.REL.NODEC R2 `(_ZN7cutlass13device_kernelINS_4gemm6kernel13GemmUniversalIN4cute5tupleIJiiiiEEENS1_10collective13CollectiveMmaINS1_35MainloopSm100TmaUmmaWarpSpecializedILi17ELi2ELi4ENS5_IJNS4_1CILi1EEESB_SB_EEEEENS5_IJNSA_ILi64EEENSA_ILi128EEENSA_ILi32EEEEEENS_10bfloat16_tENS5_IJlSB_lEEESI_SJ_NS4_8TiledMMAINS4_8MMA_AtomIJNS4_20SM100_MMA_F16BF16_SSISI_SI_fLi64ELi128ELNS4_4UMMA5MajorE0ELSO_0ELNSN_7ScaleInE0ELSP_0EEEEEENS4_6LayoutISC_NS5_IJNSA_ILi0EEEST_ST_EEEEENS5_IJNS4_10UnderscoreESW_SW_EEEEENS4_13SM90_TMA_LOADENS4_14ComposedLayoutINS4_7SwizzleILi2ELi4ELi3EEENS4_18smem_ptr_flag_bitsILi16EEENSS_INS5_IJNSA_ILi8EEESG_EEENS5_IJSG_SB_EEEEEEEvNS4_8identityESZ_S19_vS1A_EENS_8epilogue10collective18CollectiveEpilogueINS1C_23Sm100TmaWarpSpecializedILi4ELi2ELi16ELb1ELb0EEEJSH_NS5_IJNSS_ISE_SB_EENSS_ISG_SB_EEEEESI_SJ_SI_SJ_NS1C_6fusion15FusionCallbacksIS1G_NS1K_17LinearCombinationISI_fSI_fLNS_15FloatRoundStyleE2EEESH_S1J_JEEENS4_5SM1004TMEM4LOAD26SM100_TMEM_LOAD_16dp256b4xESZ_S19_NS4_17SM75_U32x4_LDSM_NENS4_14SM90_TMA_STOREES19_NS4_17SM90_U32x4_STSM_NENS4_39AutoVectorizingCopyWithAssumedAlignmentILi128EEEEEEvvEEEEvNT_6ParamsE) ;  /* 0xffffff6802287950 */ /* 0x000fea0003c3ffff */
        .weak           $__internal_1_$__cuda_sm10x_tcgen05_guardrail_trap_phase_invalid_during_alloc
        .type           $__internal_1_$__cuda_sm10x_tcgen05_guardrail_trap_phase_invalid_during_alloc,@function
        .size           $__internal_1_$__cuda_sm10x_tcgen05_guardrail_trap_phase_invalid_during_alloc,($__internal_2_$__cuda_sm10x_tcgen05_guardrail_trap_unallocated_columns_being_dealloced - $__internal_1_$__cuda_sm10x_tcgen05_guardrail_trap_phase_invalid_during_alloc)
$__internal_1_$__cuda_sm10x_tcgen05_guardrail_trap_phase_invalid_during_alloc:
[----:B------:R-:W-:Y:S05]  /*9760*/  BPT.TRAP 0x1 ;  /* 0x000000040000795c */ /* 0x000fea0000300000 */
[----:B------:R-:W-:-:S04]  /*9770*/  MOV R3, 0x0 ;  /* 0x0000000000037802 */ /* 0x000fc80000000f00 */
[----:B------:R-:W-:Y:S05]  /*9780*/  RET.REL.NODEC R2 `(_ZN7cutlass13device_kernelINS_4gemm6kernel13GemmUniversalIN4cute5tupleIJiiiiEEENS1_10collective13CollectiveMmaINS1_35MainloopSm100TmaUmmaWarpSpecializedILi17ELi2ELi4ENS5_IJNS4_1CILi1EEESB_SB_EEEEENS5_IJNSA_ILi64EEENSA_ILi128EEENSA_ILi32EEEEEENS_10bfloat16_tENS5_IJlSB_lEEESI_SJ_NS4_8TiledMMAINS4_8MMA_AtomIJNS4_20SM100_MMA_F16BF16_SSISI_SI_fLi64ELi128ELNS4_4UMMA5MajorE0ELSO_0ELNSN_7ScaleInE0ELSP_0EEEEEENS4_6LayoutISC_NS5_IJNSA_ILi0EEEST_ST_EEEEENS5_IJNS4_10UnderscoreESW_SW_EEEEENS4_13SM90_TMA_LOADENS4_14ComposedLayoutINS4_7SwizzleILi2ELi4ELi3EEENS4_18smem_ptr_flag_bitsILi16EEENSS_INS5_IJNSA_ILi8EEESG_EEENS5_IJSG_SB_EEEEEEEvNS4_8identityESZ_S19_vS1A_EENS_8epilogue10collective18CollectiveEpilogueINS1C_23Sm100TmaWarpSpecializedILi4ELi2ELi16ELb1ELb0EEEJSH_NS5_IJNSS_ISE_SB_EENSS_ISG_SB_EEEEESI_SJ_SI_SJ_NS1C_6fusion15FusionCallbacksIS1G_NS1K_17LinearCombinationISI_fSI_fLNS_15FloatRoundStyleE2EEESH_S1J_JEEENS4_5SM1004TMEM4LOAD26SM100_TMEM_LOAD_16dp256b4xESZ_S19_NS4_17SM75_U32x4_LDSM_NENS4_14SM90_TMA_STOREES19_NS4_17SM90_U32x4_STSM_NENS4_39AutoVectorizingCopyWithAssumedAlignmentILi128EEEEEEvvEEEEvNT_6ParamsE) ;  /* 0xffffff68021c7950 */ /* 0x000fea0003c3ffff */
        .weak           $__internal_2_$__cuda_sm10x_tcgen05_guardrail_trap_unallocated_columns_being_dealloced
        .type           $__internal_2_$__cuda_sm10x_tcgen05_guardrail_trap_unallocated_columns_being_dealloced,@function
        .size           $__internal_2_$__cuda_sm10x_tcgen05_guardrail_trap_unallocated_columns_being_dealloced,(.L_x_216 - $__internal_2_$__cuda_sm10x_tcgen05_guardrail_trap_unallocated_columns_being_dealloced)
$__internal_2_$__cuda_sm10x_tcgen05_guardrail_trap_unallocated_columns_being_dealloced:
[----:B------:R-:W-:Y:S05]  /*9790*/  BPT.TRAP 0x1 ;  /* 0x000000040000795c */ /* 0x000fea0000300000 */
[----:B------:R-:W-:-:S04]  /*97a0*/  HFMA2 R3, -RZ, RZ, 0, 0 ;  /* 0x00000000ff037431 */ /* 0x000fc800000001ff */
[----:B------:R-:W-:Y:S05]  /*97b0*/  RET.REL.NODEC R2 `(_ZN7cutlass13device_kernelINS_4gemm6kernel13GemmUniversalIN4cute5tupleIJiiiiEEENS1_10collective13CollectiveMmaINS1_35MainloopSm100TmaUmmaWarpSpecializedILi17ELi2ELi4ENS5_IJNS4_1CILi1EEESB_SB_EEEEENS5_IJNSA_ILi64EEENSA_ILi128EEENSA_ILi32EEEEEENS_10bfloat16_tENS5_IJlSB_lEEESI_SJ_NS4_8TiledMMAINS4_8MMA_AtomIJNS4_20SM100_MMA_F16BF16_SSISI_SI_fLi64ELi128ELNS4_4UMMA5MajorE0ELSO_0ELNSN_7ScaleInE0ELSP_0EEEEEENS4_6LayoutISC_NS5_IJNSA_ILi0EEEST_ST_EEEEENS5_IJNS4_10UnderscoreESW_SW_EEEEENS4_13SM90_TMA_LOADENS4_14ComposedLayoutINS4_7SwizzleILi2ELi4ELi3EEENS4_18smem_ptr_flag_bitsILi16EEENSS_INS5_IJNSA_ILi8EEESG_EEENS5_IJSG_SB_EEEEEEEvNS4_8identityESZ_S19_vS1A_EENS_8epilogue10collective18CollectiveEpilogueINS1C_23Sm100TmaWarpSpecializedILi4ELi2ELi16ELb1ELb0EEEJSH_NS5_IJNSS_ISE_SB_EENSS_ISG_SB_EEEEESI_SJ_SI_SJ_NS1C_6fusion15FusionCallbacksIS1G_NS1K_17LinearCombinationISI_fSI_fLNS_15FloatRoundStyleE2EEESH_S1J_JEEENS4_5SM1004TMEM4LOAD26SM100_TMEM_LOAD_16dp256b4xESZ_S19_NS4_17SM75_U32x4_LDSM_NENS4_14SM90_TMA_STOREES19_NS4_17SM90_U32x4_STSM_NENS4_39AutoVectorizingCopyWithAssumedAlignmentILi128EEEEEEvvEEEEvNT_6ParamsE) ;  /* 0xffffff6802107950 */ /* 0x000fea0003c3ffff */
.L_x_215:
[----:B------:R-:W-:-:S00]  /*97c0*/  BRA `(.L_x_215) ;  /* 0xfffffffc00fc7947 */ /* 0x000fc0000383ffff */
[----:B------:R-:W-:-:S00]  /*97d0*/  NOP ;  /* 0x0000000000007918 */ /* 0x000fc00000000000 */
        /* <DEDUP_REMOVED lines=10> */
.L_x_216:


//--------------------- .nv.global.init           --------------------------
	.section	.nv.global.init,"aw",@progbits
.nv.global.init:
	.type		$str$27,@object
	.size		$str$27,($str$28 - $str$27)
$str$27:
        /*0000*/ 	.byte	0x28, 0x61, 0x64, 0x64, 0x72, 0x65, 0x73, 0x73, 0x20, 0x26, 0x20, 0x6d, 0x61, 0x73, 0x6b, 0x29
        /*0010*/ 	.byte	0x20, 0x3d, 0x3d, 0x20, 0x30, 0x00
	.type		$str$28,@object
	.size		$str$28,($str$26 - $str$28)
$str$28:
        /*0016*/ 	.byte	0x2f, 0x74, 0x6d, 0x70, 0x2f, 0x63, 0x75, 0x74, 0x6c, 0x61, 0x73, 0x73, 0x5f, 0x73, 0x77, 0x65
        /*0026*/ 	.byte	0x65, 0x70, 0x5f, 0x73, 0x72, 0x63, 0x2f, 0x69, 0x6e, 0x63, 0x6c, 0x75, 0x64, 0x65, 0x2f, 0x63
        /*0036*/ 	.byte	0x75, 0x74, 0x65, 0x2f, 0x70, 0x6f, 0x69, 0x6e, 0x74, 0x65, 0x72, 0x5f, 0x66, 0x6c, 0x61, 0x67
        /*0046*/ 	.byte	0x67, 0x65, 0x64, 0x2e, 0x68, 0x70, 0x70, 0x00
	.type		$str$26,@object
	.size		$str$26,($str$25 - $str$26)
$str$26:
        /*004e*/ 	.byte	0x2f, 0x74, 0x6d, 0x70, 0x2f, 0x63, 0x75, 0x74, 0x6c, 0x61, 0x73, 0x73, 0x5f, 0x73, 0x77, 0x65
        /*005e*/ 	.byte	0x65, 0x70, 0x5f, 0x73, 0x72, 0x63, 0x2f, 0x69, 0x6e, 0x63, 0x6c, 0x75, 0x64, 0x65, 0x2f, 0x63
        /*006e*/ 	.byte	0x75, 0x74, 0x65, 0x2f, 0x61, 0x74, 0x6f, 0x6d, 0x2f, 0x63, 0x6f, 0x70, 0x79, 0x5f, 0x74, 0x72
        /*007e*/ 	.byte	0x61, 0x69, 0x74, 0x73, 0x5f, 0x73, 0x6d, 0x31, 0x30, 0x30, 0x2e, 0x68, 0x70, 0x70, 0x00
	.type		$str$25,@object
	.size		$str$25,(__unnamed_1 - $str$25)
$str$25:
        /*008d*/ 	.byte	0x28, 0x28, 0x75, 0x69, 0x6e, 0x74, 0x33, 0x32, 0x5f, 0x74, 0x28, 0x74, 0x68, 0x72, 0x65, 0x61
        /*009d*/ 	.byte	0x64, 0x49, 0x64, 0x78, 0x2e, 0x78, 0x29, 0x20, 0x2f, 0x20, 0x33, 0x32, 0x29, 0x20, 0x25, 0x20
        /*00ad*/ 	.byte	0x34, 0x29, 0x20, 0x3d, 0x3d, 0x20, 0x28, 0x28, 0x28, 0x74, 0x6d, 0x65, 0x6d, 0x5f, 0x61, 0x64
        /*00bd*/ 	.byte	0x64, 0x72, 0x20, 0x3e, 0x3e, 0x20, 0x31, 0x36, 0x29, 0x20, 0x2f, 0x20, 0x33, 0x32, 0x29, 0x20
        /*00cd*/ 	.byte	0x25, 0x20, 0x34, 0x29, 0x00
	.type		__unnamed_1,@object
	.size		__unnamed_1,(__unnamed_2 - __unnamed_1)
__unnamed_1:
        /*00d2*/ 	.byte	0x61, 0x75, 0x74, 0x6f, 0x20, 0x63, 0x75, 0x74, 0x65, 0x3a, 0x3a, 0x61, 0x73, 0x5f, 0x70, 0x6f
        /* <DEDUP_REMOVED lines=24> */
        /*0262*/ 	.byte	0x30, 0x34, 0x38, 0x3e, 0x3e, 0x3e, 0x3e, 0x5d, 0x00
	.type		__unnamed_2,@object
	.size		__unnamed_2,(.L_2 - __unnamed_2)
__unnamed_2:
        /* <DEDUP_REMOVED lines=45> */
        /*053b*/ 	.byte	0x3e, 0x3e, 0x3e, 0x5d, 0x00
.L_2:


//--------------------- .nv.shared._ZN7cutlass13device_kernelINS_4gemm6kernel13GemmUniversalIN4cute5tupleIJiiiiEEENS1_10collective13CollectiveMmaINS1_35MainloopSm100TmaUmmaWarpSpecializedILi17ELi2ELi4ENS5_IJNS4_1CILi1EEESB_SB_EEEEENS5_IJNSA_ILi64EEENSA_ILi128EEENSA_ILi32EEEEEENS_10bfloat16_tENS5_IJlSB_lEEESI_SJ_NS4_8TiledMMAINS4_8MMA_AtomIJNS4_20SM100_MMA_F16BF16_SSISI_SI_fLi64ELi128ELNS4_4UMMA5MajorE0ELSO_0ELNSN_7ScaleInE0ELSP_0EEEEEENS4_6LayoutISC_NS5_IJNSA_ILi0EEEST_ST_EEEEENS5_IJNS4_10UnderscoreESW_SW_EEEEENS4_13SM90_TMA_LOADENS4_14ComposedLayoutINS4_7SwizzleILi2ELi4ELi3EEENS4_18smem_ptr_flag_bitsILi16EEENSS_INS5_IJNSA_ILi8EEESG_EEENS5_IJSG_SB_EEEEEEEvNS4_8identityESZ_S19_vS1A_EENS_8epilogue10collective18CollectiveEpilogueINS1C_23Sm100TmaWarpSpecializedILi4ELi2ELi16ELb1ELb0EEEJSH_NS5_IJNSS_ISE_SB_EENSS_ISG_SB_EEEEESI_SJ_SI_SJ_NS1C_6fusion15FusionCallbacksIS1G_NS1K_17LinearCombinationISI_fSI_fLNS_15FloatRoundStyleE2EEESH_S1J_JEEENS4_5SM1004TMEM4LOAD26SM100_TMEM_LOAD_16dp256b4xESZ_S19_NS4_17SM75_U32x4_LDSM_NENS4_14SM90_TMA_STOREES19_NS4_17SM90_U32x4_STSM_NENS4_39AutoVectorizingCopyWithAssumedAlignmentILi128EEEEEEvvEEEEvNT_6ParamsE --------------------------
	.section	.nv.shared._ZN7cutlass13device_kernelINS_4gemm6kernel13GemmUniversalIN4cute5tupleIJiiiiEEENS1_10collective13CollectiveMmaINS1_35MainloopSm100TmaUmmaWarpSpecializedILi17ELi2ELi4ENS5_IJNS4_1CILi1EEESB_SB_EEEEENS5_IJNSA_ILi64EEENSA_ILi128EEENSA_ILi32EEEEEENS_10bfloat16_tENS5_IJlSB_lEEESI_SJ_NS4_8TiledMMAINS4_8MMA_AtomIJNS4_20SM100_MMA_F16BF16_SSISI_SI_fLi64ELi128ELNS4_4UMMA5MajorE0ELSO_0ELNSN_7ScaleInE0ELSP_0EEEEEENS4_6LayoutISC_NS5_IJNSA_ILi0EEEST_ST_EEEEENS5_IJNS4_10UnderscoreESW_SW_EEEEENS4_13SM90_TMA_LOADENS4_14ComposedLayoutINS4_7SwizzleILi2ELi4ELi3EEENS4_18smem_ptr_flag_bitsILi16EEENSS_INS5_IJNSA_ILi8EEESG_EEENS5_IJSG_SB_EEEEEEEvNS4_8identityESZ_S19_vS1A_EENS_8epilogue10collective18CollectiveEpilogueINS1C_23Sm100TmaWarpSpecializedILi4ELi2ELi16ELb1ELb0EEEJSH_NS5_IJNSS_ISE_SB_EENSS_ISG_SB_EEEEESI_SJ_SI_SJ_NS1C_6fusion15FusionCallbacksIS1G_NS1K_17LinearCombinationISI_fSI_fLNS_15FloatRoundStyleE2EEESH_S1J_JEEENS4_5SM1004TMEM4LOAD26SM100_TMEM_LOAD_16dp256b4xESZ_S19_NS4_17SM75_U32x4_LDSM_NENS4_14SM90_TMA_STOREES19_NS4_17SM90_U32x4_STSM_NENS4_39AutoVectorizingCopyWithAssumedAlignmentILi128EEEEEEvvEEEEvNT_6ParamsE,"aw",@nobits
	.sectionflags	@""
	.align	16
	.zero		1024


//--------------------- .nv.shared.reserved.0     --------------------------
	.section	.nv.shared.reserved.0,"aw",@nobits
	.weak		__nv_reservedSMEM_offset_0_alias
	.size		__nv_reservedSMEM_offset_0_alias, 0, 64
	.other		__nv_reservedSMEM_offset_0_alias,@"STO_CUDA_RESERVED_SHARED STV_DEFAULT"
__nv_reservedSMEM_offset_0_alias:
	.zero		0
.nv.shared.reserved.0:
	.zero		64
	.weak		__nv_reservedSMEM_tcgen05_partition
	.type		__nv_reservedSMEM_tcgen05_partition,@object
	.size		__nv_reservedSMEM_tcgen05_partition,(.L_0 - __nv_reservedSMEM_tcgen05_partition)
__nv_reservedSMEM_tcgen05_partition:
	.zero		32
.L_0:


//--------------------- .nv.global                --------------------------
	.section	.nv.global,"aw",@nobits
.nv.global:
	.type		_ZN40_INTERNAL_5773a05f_4_k_cu_36b8f4ea_189434cute1_E,@object
	.size		_ZN40_INTERNAL_5773a05f_4_k_cu_36b8f4ea_189434cute1_E,(_ZN40_INTERNAL_5773a05f_4_k_cu_36b8f4ea_189434cuda3std3__45__cpo6cbeginE - _ZN40_INTERNAL_5773a05f_4_k_cu_36b8f4ea_189434cute1_E)
_ZN40_INTERNAL_5773a05f_4_k_cu_36b8f4ea_189434cute1_E:
	.zero		1
	.type		_ZN40_INTERNAL_5773a05f_4_k_cu_36b8f4ea_189434cuda3std3__45__cpo6cbeginE,@object
	.size		_ZN40_INTERNAL_5773a05f_4_k_cu_36b8f4ea_189434cuda3std3__45__cpo6cbeginE,(_ZN40_INTERNAL_5773a05f_4_k_cu_36b8f4ea_189434cuda3std3__48in_placeE - _ZN40_INTERNAL_5773a05f_4_k_cu_36b8f4ea_189434cuda3std3__45__cpo6cbeginE)
_ZN40_INTERNAL_5773a05f_4_k_cu_36b8f4ea_189434cuda3std3__45__cpo6cbeginE:
	.zero		1
	.type		_ZN40_INTERNAL_5773a05f_4_k_cu_36b8f4ea_189434cuda3std3__48in_placeE,@object
	.size		_ZN40_INTERNAL_5773a05f_4_k_cu_36b8f4ea_189434cuda3std3__48in_placeE,(_ZN40_INTERNAL_5773a05f_4_k_cu_36b8f4ea_189434cuda3std6ranges3__45__cpo9iter_moveE - _ZN40_INTERNAL_5773a05f_4_k_cu_36b8f4ea_189434cuda3std3__48in_placeE)
_ZN40_INTERNAL_5773a05f_4_k_cu_36b8f4ea_189434cuda3std3__48in_placeE:
	.zero		1
	.type		_ZN40_INTERNAL_5773a05f_4_k_cu_36b8f4ea_189434cuda3std6ranges3__45__cpo9iter_moveE,@object
	.size		_ZN40_INTERNAL_5773a05f_4_k_cu_36b8f4ea_189434cuda3std6ranges3__45__cpo9iter_moveE,(_ZN40_INTERNAL_5773a05f_4_k_cu_36b8f4ea_189434cuda3std3__45__cpo5beginE - _ZN40_INTERNAL_5773a05f_4_k_cu_36b8f4ea_189434cuda3std6ranges3__45__cpo9iter_moveE)
_ZN40_INTERNAL_5773a05f_4_k_cu_36b8f4ea_189434cuda3std6ranges3__45__cpo9iter_moveE:
	.zero		1
	.type		_ZN40_INTERNAL_5773a05f_4_k_cu_36b8f4ea_189434cuda3std3__45__cpo5beginE,@object
	.size		_ZN40_INTERNAL_5773a05f_4_k_cu_36b8f4ea_189434cuda3std3__45__cpo5beginE,(_ZN40_INTERNAL_5773a05f_4_k_cu_36b8f4ea_189434cuda3std3__442_GLOBAL__N__5773a05f_4_k_cu_36b8f4ea_189436ignoreE - _ZN40_INTERNAL_5773a05f_4_k_cu_36b8f4ea_189434cuda3std3__45__cpo5beginE)
_ZN40_INTERNAL_5773a05f_4_k_cu_36b8f4ea_189434cuda3std3__45__cpo5beginE:
	.zero		1
	.type		_ZN40_INTERNAL_5773a05f_4_k_cu_36b8f4ea_189434cuda3std3__442_GLOBAL__N__5773a05f_4_k_cu_36b8f4ea_189436ignoreE,@object
	.size		_ZN40_INTERNAL_5773a05f_4_k_cu_36b8f4ea_189434cuda3std3__442_GLOBAL__N__5773a05f_4_k_cu_36b8f4ea_189436ignoreE,(_ZN40_INTERNAL_5773a05f_4_k_cu_36b8f4ea_189434cute7productE - _ZN40_INTERNAL_5773a05f_4_k_cu_36b8f4ea_189434cuda3std3__442_GLOBAL__N__5773a05f_4_k_cu_36b8f4ea_189436ignoreE)
_ZN40_INTERNAL_5773a05f_4_k_cu_36b8f4ea_189434cuda3std3__442_GLOBAL__N__5773a05f_4_k_cu_36b8f4ea_189436ignoreE:
	.zero		1
	.type		_ZN40_INTERNAL_5773a05f_4_k_cu_36b8f4ea_189434cute7productE,@object
	.size		_ZN40_INTERNAL_5773a05f_4_k_cu_36b8f4ea_189434cute7productE,(_ZN40_INTERNAL_5773a05f_4_k_cu_36b8f4ea_189434cuda3std3__45__cpo3endE - _ZN40_INTERNAL_5773a05f_4_k_cu_36b8f4ea_189434cute7productE)
_ZN40_INTERNAL_5773a05f_4_k_cu_36b8f4ea_189434cute7productE:
	.zero		1
	.type		_ZN40_INTERNAL_5773a05f_4_k_cu_36b8f4ea_189434cuda3std3__45__cpo3endE,@object
	.size		_ZN40_INTERNAL_5773a05f_4_k_cu_36b8f4ea_189434cuda3std3__45__cpo3endE,(_ZN40_INTERNAL_5773a05f_4_k_cu_36b8f4ea_189434cuda3std3__419piecewise_constructE - _ZN40_INTERNAL_5773a05f_4_k_cu_36b8f4ea_189434cuda3std3__45__cpo3endE)
_ZN40_INTERNAL_5773a05f_4_k_cu_36b8f4ea_189434cuda3std3__45__cpo3endE:
	.zero		1
	.type		_ZN40_INTERNAL_5773a05f_4_k_cu_36b8f4ea_189434cuda3std3__419piecewise_constructE,@object
	.size		_ZN40_INTERNAL_5773a05f_4_k_cu_36b8f4ea_189434cuda3std3__419piecewise_constructE,(_ZN40_INTERNAL_5773a05f_4_k_cu_36b8f4ea_189434cuda3std3__45__cpo4cendE - _ZN40_INTERNAL_5773a05f_4_k_cu_36b8f4ea_189434cuda3std3__419piecewise_constructE)
_ZN40_INTERNAL_5773a05f_4_k_cu_36b8f4ea_189434cuda3std3__419piecewise_constructE:
	.zero		1
	.type		_ZN40_INTERNAL_5773a05f_4_k_cu_36b8f4ea_189434cuda3std3__45__cpo4cendE,@object
	.size		_ZN40_INTERNAL_5773a05f_4_k_cu_36b8f4ea_189434cuda3std3__45__cpo4cendE,(_ZN40_INTERNAL_5773a05f_4_k_cu_36b8f4ea_189434cuda3std6ranges3__45__cpo4swapE - _ZN40_INTERNAL_5773a05f_4_k_cu_36b8f4ea_189434cuda3std3__45__cpo4cendE)
_ZN40_INTERNAL_5773a05f_4_k_cu_36b8f4ea_189434cuda3std3__45__cpo4cendE:
	.zero		1
	.type		_ZN40_INTERNAL_5773a05f_4_k_cu_36b8f4ea_189434cuda3std6ranges3__45__cpo4swapE,@object
	.size		_ZN40_INTERNAL_5773a05f_4_k_cu_36b8f4ea_189434cuda3std6ranges3__45__cpo4swapE,(.L_10 - _ZN40_INTERNAL_5773a05f_4_k_cu_36b8f4ea_189434cuda3std6ranges3__45__cpo4swapE)
_ZN40_INTERNAL_5773a05f_4_k_cu_36b8f4ea_189434cuda3std6ranges3__45__cpo4swapE:
	.zero		1
.L_10:


//--------------------- .nv.constant0._ZN7cutlass13device_kernelINS_4gemm6kernel13GemmUniversalIN4cute5tupleIJiiiiEEENS1_10collective13CollectiveMmaINS1_35MainloopSm100TmaUmmaWarpSpecializedILi17ELi2ELi4ENS5_IJNS4_1CILi1EEESB_SB_EEEEENS5_IJNSA_ILi64EEENSA_ILi128EEENSA_ILi32EEEEEENS_10bfloat16_tENS5_IJlSB_lEEESI_SJ_NS4_8TiledMMAINS4_8MMA_AtomIJNS4_20SM100_MMA_F16BF16_SSISI_SI_fLi64ELi128ELNS4_4UMMA5MajorE0ELSO_0ELNSN_7ScaleInE0ELSP_0EEEEEENS4_6LayoutISC_NS5_IJNSA_ILi0EEEST_ST_EEEEENS5_IJNS4_10UnderscoreESW_SW_EEEEENS4_13SM90_TMA_LOADENS4_14ComposedLayoutINS4_7SwizzleILi2ELi4ELi3EEENS4_18smem_ptr_flag_bitsILi16EEENSS_INS5_IJNSA_ILi8EEESG_EEENS5_IJSG_SB_EEEEEEEvNS4_8identityESZ_S19_vS1A_EENS_8epilogue10collective18CollectiveEpilogueINS1C_23Sm100TmaWarpSpecializedILi4ELi2ELi16ELb1ELb0EEEJSH_NS5_IJNSS_ISE_SB_EENSS_ISG_SB_EEEEESI_SJ_SI_SJ_NS1C_6fusion15FusionCallbacksIS1G_NS1K_17LinearCombinationISI_fSI_fLNS_15FloatRoundStyleE2EEESH_S1J_JEEENS4_5SM1004TMEM4LOAD26SM100_TMEM_LOAD_16dp256b4xESZ_S19_NS4_17SM75_U32x4_LDSM_NENS4_14SM90_TMA_STOREES19_NS4_17SM90_U32x4_STSM_NENS4_39AutoVectorizingCopyWithAssumedAlignmentILi128EEEEEEvvEEEEvNT_6ParamsE --------------------------
	.section	.nv.constant0._ZN7cutlass13device_kernelINS_4gemm6kernel13GemmUniversalIN4cute5tupleIJiiiiEEENS1_10collective13CollectiveMmaINS1_35MainloopSm100TmaUmmaWarpSpecializedILi17ELi2ELi4ENS5_IJNS4_1CILi1EEESB_SB_EEEEENS5_IJNSA_ILi64EEENSA_ILi128EEENSA_ILi32EEEEEENS_10bfloat16_tENS5_IJlSB_lEEESI_SJ_NS4_8TiledMMAINS4_8MMA_AtomIJNS4_20SM100_MMA_F16BF16_SSISI_SI_fLi64ELi128ELNS4_4UMMA5MajorE0ELSO_0ELNSN_7ScaleInE0ELSP_0EEEEEENS4_6LayoutISC_NS5_IJNSA_ILi0EEEST_ST_EEEEENS5_IJNS4_10UnderscoreESW_SW_EEEEENS4_13SM90_TMA_LOADENS4_14ComposedLayoutINS4_7SwizzleILi2ELi4ELi3EEENS4_18smem_ptr_flag_bitsILi16EEENSS_INS5_IJNSA_ILi8EEESG_EEENS5_IJSG_SB_EEEEEEEvNS4_8identityESZ_S19_vS1A_EENS_8epilogue10collective18CollectiveEpilogueINS1C_23Sm100TmaWarpSpecializedILi4ELi2ELi16ELb1ELb0EEEJSH_NS5_IJNSS_ISE_SB_EENSS_ISG_SB_EEEEESI_SJ_SI_SJ_NS1C_6fusion15FusionCallbacksIS1G_NS1K_17LinearCombinationISI_fSI_fLNS_15FloatRoundStyleE2EEESH_S1J_JEEENS4_5SM1004TMEM4LOAD26SM100_TMEM_LOAD_16dp256b4xESZ_S19_NS4_17SM75_U32x4_LDSM_NENS4_14SM90_TMA_STOREES19_NS4_17SM90_U32x4_STSM_NENS4_39AutoVectorizingCopyWithAssumedAlignmentILi128EEEEEEvvEEEEvNT_6ParamsE,"a",@progbits
	.sectionflags	@""
	.align	4
.nv.constant0._ZN7cutlass13device_kernelINS_4gemm6kernel13GemmUniversalIN4cute5tupleIJiiiiEEENS1_10collective13CollectiveMmaINS1_35MainloopSm100TmaUmmaWarpSpecializedILi17ELi2ELi4ENS5_IJNS4_1CILi1EEESB_SB_EEEEENS5_IJNSA_ILi64EEENSA_ILi128EEENSA_ILi32EEEEEENS_10bfloat16_tENS5_IJlSB_lEEESI_SJ_NS4_8TiledMMAINS4_8MMA_AtomIJNS4_20SM100_MMA_F16BF16_SSISI_SI_fLi64ELi128ELNS4_4UMMA5MajorE0ELSO_0ELNSN_7ScaleInE0ELSP_0EEEEEENS4_6LayoutISC_NS5_IJNSA_ILi0EEEST_ST_EEEEENS5_IJNS4_10UnderscoreESW_SW_EEEEENS4_13SM90_TMA_LOADENS4_14ComposedLayoutINS4_7SwizzleILi2ELi4ELi3EEENS4_18smem_ptr_flag_bitsILi16EEENSS_INS5_IJNSA_ILi8EEESG_EEENS5_IJSG_SB_EEEEEEEvNS4_8identityESZ_S19_vS1A_EENS_8epilogue10collective18CollectiveEpilogueINS1C_23Sm100TmaWarpSpecializedILi4ELi2ELi16ELb1ELb0EEEJSH_NS5_IJNSS_ISE_SB_EENSS_ISG_SB_EEEEESI_SJ_SI_SJ_NS1C_6fusion15FusionCallbacksIS1G_NS1K_17LinearCombinationISI_fSI_fLNS_15FloatRoundStyleE2EEESH_S1J_JEEENS4_5SM1004TMEM4LOAD26SM100_TMEM_LOAD_16dp256b4xESZ_S19_NS4_17SM75_U32x4_LDSM_NENS4_14SM90_TMA_STOREES19_NS4_17SM90_U32x4_STSM_NENS4_39AutoVectorizingCopyWithAssumedAlignmentILi128EEEEEEvvEEEEvNT_6ParamsE:
	.zero		2944


//--------------------- SYMBOLS --------------------------

	.type		.nv.reservedSmem.offset0,@object
	.size		.nv.reservedSmem.offset0,0x4
	.type		.nv.reservedSmem.cap,@object
	.size		.nv.reservedSmem.cap,0x4
	.type		__assertfail,@function
